//
// Generated by NVIDIA NVVM Compiler
//
// Compiler Build ID: CL-36424714
// Cuda compilation tools, release 13.0, V13.0.88
// Based on NVVM 20.0.0
//

.version 9.0
.target sm_100
.address_size 64

	// .globl	_Z3addPKfS0_Pfi
.global .align 4 .b8 __cudart_i2opi_f[24] = {65, 144, 67, 60, 153, 149, 98, 219, 192, 221, 52, 245, 209, 87, 39, 252, 41, 21, 68, 78, 110, 131, 249, 162};

.visible .entry _Z3addPKfS0_Pfi(
	.param .u64 .ptr .align 1 _Z3addPKfS0_Pfi_param_0,
	.param .u64 .ptr .align 1 _Z3addPKfS0_Pfi_param_1,
	.param .u64 .ptr .align 1 _Z3addPKfS0_Pfi_param_2,
	.param .u32 _Z3addPKfS0_Pfi_param_3
)
{
	.reg .pred 	%p<2>;
	.reg .b32 	%r<28>;
	.reg .b32 	%f<68>;
	.reg .b64 	%rd<57>;

	ld.param.u64 	%rd4, [_Z3addPKfS0_Pfi_param_0];
	ld.param.u64 	%rd5, [_Z3addPKfS0_Pfi_param_1];
	ld.param.u64 	%rd3, [_Z3addPKfS0_Pfi_param_2];
	cvta.to.global.u64 	%rd1, %rd5;
	cvta.to.global.u64 	%rd2, %rd4;
	mov.u32 	%r8, %ntid.x;
	mov.u32 	%r9, %ctaid.x;
	mov.u32 	%r10, %tid.x;
	mad.lo.s32 	%r1, %r8, %r9, %r10;
	add.s32 	%r26, %r1, 7;
	mov.f32 	%f67, 0f00000000;
	mov.b32 	%r27, 15;
$L__BB0_1:
	add.s32 	%r11, %r26, -7;
	mul.wide.u32 	%rd6, %r11, 4;
	add.s64 	%rd7, %rd2, %rd6;
	ld.global.f32 	%f4, [%rd7];
	add.s64 	%rd8, %rd1, %rd6;
	ld.global.f32 	%f5, [%rd8];
	add.f32 	%f6, %f4, %f5;
	add.f32 	%f7, %f67, %f6;
	add.s32 	%r12, %r26, -6;
	mul.wide.u32 	%rd9, %r12, 4;
	add.s64 	%rd10, %rd2, %rd9;
	ld.global.f32 	%f8, [%rd10];
	add.s64 	%rd11, %rd1, %rd9;
	ld.global.f32 	%f9, [%rd11];
	add.f32 	%f10, %f8, %f9;
	add.f32 	%f11, %f7, %f10;
	add.s32 	%r13, %r26, -5;
	mul.wide.u32 	%rd12, %r13, 4;
	add.s64 	%rd13, %rd2, %rd12;
	ld.global.f32 	%f12, [%rd13];
	add.s64 	%rd14, %rd1, %rd12;
	ld.global.f32 	%f13, [%rd14];
	add.f32 	%f14, %f12, %f13;
	add.f32 	%f15, %f11, %f14;
	add.s32 	%r14, %r26, -4;
	mul.wide.u32 	%rd15, %r14, 4;
	add.s64 	%rd16, %rd2, %rd15;
	ld.global.f32 	%f16, [%rd16];
	add.s64 	%rd17, %rd1, %rd15;
	ld.global.f32 	%f17, [%rd17];
	add.f32 	%f18, %f16, %f17;
	add.f32 	%f19, %f15, %f18;
	add.s32 	%r15, %r26, -3;
	mul.wide.u32 	%rd18, %r15, 4;
	add.s64 	%rd19, %rd2, %rd18;
	ld.global.f32 	%f20, [%rd19];
	add.s64 	%rd20, %rd1, %rd18;
	ld.global.f32 	%f21, [%rd20];
	add.f32 	%f22, %f20, %f21;
	add.f32 	%f23, %f19, %f22;
	add.s32 	%r16, %r26, -2;
	mul.wide.u32 	%rd21, %r16, 4;
	add.s64 	%rd22, %rd2, %rd21;
	ld.global.f32 	%f24, [%rd22];
	add.s64 	%rd23, %rd1, %rd21;
	ld.global.f32 	%f25, [%rd23];
	add.f32 	%f26, %f24, %f25;
	add.f32 	%f27, %f23, %f26;
	add.s32 	%r17, %r26, -1;
	mul.wide.u32 	%rd24, %r17, 4;
	add.s64 	%rd25, %rd2, %rd24;
	ld.global.f32 	%f28, [%rd25];
	add.s64 	%rd26, %rd1, %rd24;
	ld.global.f32 	%f29, [%rd26];
	add.f32 	%f30, %f28, %f29;
	add.f32 	%f31, %f27, %f30;
	add.s32 	%r18, %r26, 8;
	mul.wide.u32 	%rd27, %r26, 4;
	add.s64 	%rd28, %rd2, %rd27;
	ld.global.f32 	%f32, [%rd28];
	add.s64 	%rd29, %rd1, %rd27;
	ld.global.f32 	%f33, [%rd29];
	add.f32 	%f34, %f32, %f33;
	add.f32 	%f35, %f31, %f34;
	add.s32 	%r19, %r26, 1;
	mul.wide.u32 	%rd30, %r19, 4;
	add.s64 	%rd31, %rd2, %rd30;
	ld.global.f32 	%f36, [%rd31];
	add.s64 	%rd32, %rd1, %rd30;
	ld.global.f32 	%f37, [%rd32];
	add.f32 	%f38, %f36, %f37;
	add.f32 	%f39, %f35, %f38;
	add.s32 	%r20, %r26, 2;
	mul.wide.u32 	%rd33, %r20, 4;
	add.s64 	%rd34, %rd2, %rd33;
	ld.global.f32 	%f40, [%rd34];
	add.s64 	%rd35, %rd1, %rd33;
	ld.global.f32 	%f41, [%rd35];
	add.f32 	%f42, %f40, %f41;
	add.f32 	%f43, %f39, %f42;
	add.s32 	%r21, %r26, 3;
	mul.wide.u32 	%rd36, %r21, 4;
	add.s64 	%rd37, %rd2, %rd36;
	ld.global.f32 	%f44, [%rd37];
	add.s64 	%rd38, %rd1, %rd36;
	ld.global.f32 	%f45, [%rd38];
	add.f32 	%f46, %f44, %f45;
	add.f32 	%f47, %f43, %f46;
	add.s32 	%r22, %r26, 4;
	mul.wide.u32 	%rd39, %r22, 4;
	add.s64 	%rd40, %rd2, %rd39;
	ld.global.f32 	%f48, [%rd40];
	add.s64 	%rd41, %rd1, %rd39;
	ld.global.f32 	%f49, [%rd41];
	add.f32 	%f50, %f48, %f49;
	add.f32 	%f51, %f47, %f50;
	add.s32 	%r23, %r26, 5;
	mul.wide.u32 	%rd42, %r23, 4;
	add.s64 	%rd43, %rd2, %rd42;
	ld.global.f32 	%f52, [%rd43];
	add.s64 	%rd44, %rd1, %rd42;
	ld.global.f32 	%f53, [%rd44];
	add.f32 	%f54, %f52, %f53;
	add.f32 	%f55, %f51, %f54;
	add.s32 	%r24, %r26, 6;
	mul.wide.u32 	%rd45, %r24, 4;
	add.s64 	%rd46, %rd2, %rd45;
	ld.global.f32 	%f56, [%rd46];
	add.s64 	%rd47, %rd1, %rd45;
	ld.global.f32 	%f57, [%rd47];
	add.f32 	%f58, %f56, %f57;
	add.f32 	%f59, %f55, %f58;
	add.s32 	%r25, %r26, 7;
	mul.wide.u32 	%rd48, %r25, 4;
	add.s64 	%rd49, %rd2, %rd48;
	ld.global.f32 	%f60, [%rd49];
	add.s64 	%rd50, %rd1, %rd48;
	ld.global.f32 	%f61, [%rd50];
	add.f32 	%f62, %f60, %f61;
	add.f32 	%f63, %f59, %f62;
	mul.wide.u32 	%rd51, %r18, 4;
	add.s64 	%rd52, %rd2, %rd51;
	ld.global.f32 	%f64, [%rd52];
	add.s64 	%rd53, %rd1, %rd51;
	ld.global.f32 	%f65, [%rd53];
	add.f32 	%f66, %f64, %f65;
	add.f32 	%f67, %f63, %f66;
	add.s32 	%r27, %r27, 16;
	add.s32 	%r26, %r26, 16;
	setp.ne.s32 	%p1, %r27, 271;
	@%p1 bra 	$L__BB0_1;
	cvta.to.global.u64 	%rd54, %rd3;
	mul.wide.s32 	%rd55, %r1, 4;
	add.s64 	%rd56, %rd54, %rd55;
	st.global.f32 	[%rd56], %f67;
	ret;

}
	// .globl	_Z3mulPKfS0_Pfi
.visible .entry _Z3mulPKfS0_Pfi(
	.param .u64 .ptr .align 1 _Z3mulPKfS0_Pfi_param_0,
	.param .u64 .ptr .align 1 _Z3mulPKfS0_Pfi_param_1,
	.param .u64 .ptr .align 1 _Z3mulPKfS0_Pfi_param_2,
	.param .u32 _Z3mulPKfS0_Pfi_param_3
)
{
	.reg .pred 	%p<2>;
	.reg .b32 	%r<28>;
	.reg .b32 	%f<52>;
	.reg .b64 	%rd<57>;

	ld.param.u64 	%rd4, [_Z3mulPKfS0_Pfi_param_0];
	ld.param.u64 	%rd5, [_Z3mulPKfS0_Pfi_param_1];
	ld.param.u64 	%rd3, [_Z3mulPKfS0_Pfi_param_2];
	cvta.to.global.u64 	%rd1, %rd5;
	cvta.to.global.u64 	%rd2, %rd4;
	mov.u32 	%r8, %ntid.x;
	mov.u32 	%r9, %ctaid.x;
	mov.u32 	%r10, %tid.x;
	mad.lo.s32 	%r1, %r8, %r9, %r10;
	add.s32 	%r26, %r1, 7;
	mov.f32 	%f51, 0f00000000;
	mov.b32 	%r27, 15;
$L__BB1_1:
	add.s32 	%r11, %r26, -7;
	mul.wide.u32 	%rd6, %r11, 4;
	add.s64 	%rd7, %rd2, %rd6;
	ld.global.f32 	%f4, [%rd7];
	add.s64 	%rd8, %rd1, %rd6;
	ld.global.f32 	%f5, [%rd8];
	fma.rn.f32 	%f6, %f4, %f5, %f51;
	add.s32 	%r12, %r26, -6;
	mul.wide.u32 	%rd9, %r12, 4;
	add.s64 	%rd10, %rd2, %rd9;
	ld.global.f32 	%f7, [%rd10];
	add.s64 	%rd11, %rd1, %rd9;
	ld.global.f32 	%f8, [%rd11];
	fma.rn.f32 	%f9, %f7, %f8, %f6;
	add.s32 	%r13, %r26, -5;
	mul.wide.u32 	%rd12, %r13, 4;
	add.s64 	%rd13, %rd2, %rd12;
	ld.global.f32 	%f10, [%rd13];
	add.s64 	%rd14, %rd1, %rd12;
	ld.global.f32 	%f11, [%rd14];
	fma.rn.f32 	%f12, %f10, %f11, %f9;
	add.s32 	%r14, %r26, -4;
	mul.wide.u32 	%rd15, %r14, 4;
	add.s64 	%rd16, %rd2, %rd15;
	ld.global.f32 	%f13, [%rd16];
	add.s64 	%rd17, %rd1, %rd15;
	ld.global.f32 	%f14, [%rd17];
	fma.rn.f32 	%f15, %f13, %f14, %f12;
	add.s32 	%r15, %r26, -3;
	mul.wide.u32 	%rd18, %r15, 4;
	add.s64 	%rd19, %rd2, %rd18;
	ld.global.f32 	%f16, [%rd19];
	add.s64 	%rd20, %rd1, %rd18;
	ld.global.f32 	%f17, [%rd20];
	fma.rn.f32 	%f18, %f16, %f17, %f15;
	add.s32 	%r16, %r26, -2;
	mul.wide.u32 	%rd21, %r16, 4;
	add.s64 	%rd22, %rd2, %rd21;
	ld.global.f32 	%f19, [%rd22];
	add.s64 	%rd23, %rd1, %rd21;
	ld.global.f32 	%f20, [%rd23];
	fma.rn.f32 	%f21, %f19, %f20, %f18;
	add.s32 	%r17, %r26, -1;
	mul.wide.u32 	%rd24, %r17, 4;
	add.s64 	%rd25, %rd2, %rd24;
	ld.global.f32 	%f22, [%rd25];
	add.s64 	%rd26, %rd1, %rd24;
	ld.global.f32 	%f23, [%rd26];
	fma.rn.f32 	%f24, %f22, %f23, %f21;
	add.s32 	%r18, %r26, 8;
	mul.wide.u32 	%rd27, %r26, 4;
	add.s64 	%rd28, %rd2, %rd27;
	ld.global.f32 	%f25, [%rd28];
	add.s64 	%rd29, %rd1, %rd27;
	ld.global.f32 	%f26, [%rd29];
	fma.rn.f32 	%f27, %f25, %f26, %f24;
	add.s32 	%r19, %r26, 1;
	mul.wide.u32 	%rd30, %r19, 4;
	add.s64 	%rd31, %rd2, %rd30;
	ld.global.f32 	%f28, [%rd31];
	add.s64 	%rd32, %rd1, %rd30;
	ld.global.f32 	%f29, [%rd32];
	fma.rn.f32 	%f30, %f28, %f29, %f27;
	add.s32 	%r20, %r26, 2;
	mul.wide.u32 	%rd33, %r20, 4;
	add.s64 	%rd34, %rd2, %rd33;
	ld.global.f32 	%f31, [%rd34];
	add.s64 	%rd35, %rd1, %rd33;
	ld.global.f32 	%f32, [%rd35];
	fma.rn.f32 	%f33, %f31, %f32, %f30;
	add.s32 	%r21, %r26, 3;
	mul.wide.u32 	%rd36, %r21, 4;
	add.s64 	%rd37, %rd2, %rd36;
	ld.global.f32 	%f34, [%rd37];
	add.s64 	%rd38, %rd1, %rd36;
	ld.global.f32 	%f35, [%rd38];
	fma.rn.f32 	%f36, %f34, %f35, %f33;
	add.s32 	%r22, %r26, 4;
	mul.wide.u32 	%rd39, %r22, 4;
	add.s64 	%rd40, %rd2, %rd39;
	ld.global.f32 	%f37, [%rd40];
	add.s64 	%rd41, %rd1, %rd39;
	ld.global.f32 	%f38, [%rd41];
	fma.rn.f32 	%f39, %f37, %f38, %f36;
	add.s32 	%r23, %r26, 5;
	mul.wide.u32 	%rd42, %r23, 4;
	add.s64 	%rd43, %rd2, %rd42;
	ld.global.f32 	%f40, [%rd43];
	add.s64 	%rd44, %rd1, %rd42;
	ld.global.f32 	%f41, [%rd44];
	fma.rn.f32 	%f42, %f40, %f41, %f39;
	add.s32 	%r24, %r26, 6;
	mul.wide.u32 	%rd45, %r24, 4;
	add.s64 	%rd46, %rd2, %rd45;
	ld.global.f32 	%f43, [%rd46];
	add.s64 	%rd47, %rd1, %rd45;
	ld.global.f32 	%f44, [%rd47];
	fma.rn.f32 	%f45, %f43, %f44, %f42;
	add.s32 	%r25, %r26, 7;
	mul.wide.u32 	%rd48, %r25, 4;
	add.s64 	%rd49, %rd2, %rd48;
	ld.global.f32 	%f46, [%rd49];
	add.s64 	%rd50, %rd1, %rd48;
	ld.global.f32 	%f47, [%rd50];
	fma.rn.f32 	%f48, %f46, %f47, %f45;
	mul.wide.u32 	%rd51, %r18, 4;
	add.s64 	%rd52, %rd2, %rd51;
	ld.global.f32 	%f49, [%rd52];
	add.s64 	%rd53, %rd1, %rd51;
	ld.global.f32 	%f50, [%rd53];
	fma.rn.f32 	%f51, %f49, %f50, %f48;
	add.s32 	%r27, %r27, 16;
	add.s32 	%r26, %r26, 16;
	setp.ne.s32 	%p1, %r27, 271;
	@%p1 bra 	$L__BB1_1;
	cvta.to.global.u64 	%rd54, %rd3;
	mul.wide.s32 	%rd55, %r1, 4;
	add.s64 	%rd56, %rd54, %rd55;
	st.global.f32 	[%rd56], %f51;
	ret;

}
	// .globl	_Z3divPKfS0_Pfi
.visible .entry _Z3divPKfS0_Pfi(
	.param .u64 .ptr .align 1 _Z3divPKfS0_Pfi_param_0,
	.param .u64 .ptr .align 1 _Z3divPKfS0_Pfi_param_1,
	.param .u64 .ptr .align 1 _Z3divPKfS0_Pfi_param_2,
	.param .u32 _Z3divPKfS0_Pfi_param_3
)
{
	.reg .pred 	%p<2>;
	.reg .b32 	%r<28>;
	.reg .b32 	%f<68>;
	.reg .b64 	%rd<57>;

	ld.param.u64 	%rd4, [_Z3divPKfS0_Pfi_param_0];
	ld.param.u64 	%rd5, [_Z3divPKfS0_Pfi_param_1];
	ld.param.u64 	%rd3, [_Z3divPKfS0_Pfi_param_2];
	cvta.to.global.u64 	%rd1, %rd5;
	cvta.to.global.u64 	%rd2, %rd4;
	mov.u32 	%r8, %ntid.x;
	mov.u32 	%r9, %ctaid.x;
	mov.u32 	%r10, %tid.x;
	mad.lo.s32 	%r1, %r8, %r9, %r10;
	add.s32 	%r26, %r1, 7;
	mov.f32 	%f67, 0f00000000;
	mov.b32 	%r27, 15;
$L__BB2_1:
	add.s32 	%r11, %r26, -7;
	mul.wide.u32 	%rd6, %r11, 4;
	add.s64 	%rd7, %rd2, %rd6;
	ld.global.f32 	%f4, [%rd7];
	add.s64 	%rd8, %rd1, %rd6;
	ld.global.f32 	%f5, [%rd8];
	div.rn.f32 	%f6, %f4, %f5;
	add.f32 	%f7, %f67, %f6;
	add.s32 	%r12, %r26, -6;
	mul.wide.u32 	%rd9, %r12, 4;
	add.s64 	%rd10, %rd2, %rd9;
	ld.global.f32 	%f8, [%rd10];
	add.s64 	%rd11, %rd1, %rd9;
	ld.global.f32 	%f9, [%rd11];
	div.rn.f32 	%f10, %f8, %f9;
	add.f32 	%f11, %f7, %f10;
	add.s32 	%r13, %r26, -5;
	mul.wide.u32 	%rd12, %r13, 4;
	add.s64 	%rd13, %rd2, %rd12;
	ld.global.f32 	%f12, [%rd13];
	add.s64 	%rd14, %rd1, %rd12;
	ld.global.f32 	%f13, [%rd14];
	div.rn.f32 	%f14, %f12, %f13;
	add.f32 	%f15, %f11, %f14;
	add.s32 	%r14, %r26, -4;
	mul.wide.u32 	%rd15, %r14, 4;
	add.s64 	%rd16, %rd2, %rd15;
	ld.global.f32 	%f16, [%rd16];
	add.s64 	%rd17, %rd1, %rd15;
	ld.global.f32 	%f17, [%rd17];
	div.rn.f32 	%f18, %f16, %f17;
	add.f32 	%f19, %f15, %f18;
	add.s32 	%r15, %r26, -3;
	mul.wide.u32 	%rd18, %r15, 4;
	add.s64 	%rd19, %rd2, %rd18;
	ld.global.f32 	%f20, [%rd19];
	add.s64 	%rd20, %rd1, %rd18;
	ld.global.f32 	%f21, [%rd20];
	div.rn.f32 	%f22, %f20, %f21;
	add.f32 	%f23, %f19, %f22;
	add.s32 	%r16, %r26, -2;
	mul.wide.u32 	%rd21, %r16, 4;
	add.s64 	%rd22, %rd2, %rd21;
	ld.global.f32 	%f24, [%rd22];
	add.s64 	%rd23, %rd1, %rd21;
	ld.global.f32 	%f25, [%rd23];
	div.rn.f32 	%f26, %f24, %f25;
	add.f32 	%f27, %f23, %f26;
	add.s32 	%r17, %r26, -1;
	mul.wide.u32 	%rd24, %r17, 4;
	add.s64 	%rd25, %rd2, %rd24;
	ld.global.f32 	%f28, [%rd25];
	add.s64 	%rd26, %rd1, %rd24;
	ld.global.f32 	%f29, [%rd26];
	div.rn.f32 	%f30, %f28, %f29;
	add.f32 	%f31, %f27, %f30;
	add.s32 	%r18, %r26, 8;
	mul.wide.u32 	%rd27, %r26, 4;
	add.s64 	%rd28, %rd2, %rd27;
	ld.global.f32 	%f32, [%rd28];
	add.s64 	%rd29, %rd1, %rd27;
	ld.global.f32 	%f33, [%rd29];
	div.rn.f32 	%f34, %f32, %f33;
	add.f32 	%f35, %f31, %f34;
	add.s32 	%r19, %r26, 1;
	mul.wide.u32 	%rd30, %r19, 4;
	add.s64 	%rd31, %rd2, %rd30;
	ld.global.f32 	%f36, [%rd31];
	add.s64 	%rd32, %rd1, %rd30;
	ld.global.f32 	%f37, [%rd32];
	div.rn.f32 	%f38, %f36, %f37;
	add.f32 	%f39, %f35, %f38;
	add.s32 	%r20, %r26, 2;
	mul.wide.u32 	%rd33, %r20, 4;
	add.s64 	%rd34, %rd2, %rd33;
	ld.global.f32 	%f40, [%rd34];
	add.s64 	%rd35, %rd1, %rd33;
	ld.global.f32 	%f41, [%rd35];
	div.rn.f32 	%f42, %f40, %f41;
	add.f32 	%f43, %f39, %f42;
	add.s32 	%r21, %r26, 3;
	mul.wide.u32 	%rd36, %r21, 4;
	add.s64 	%rd37, %rd2, %rd36;
	ld.global.f32 	%f44, [%rd37];
	add.s64 	%rd38, %rd1, %rd36;
	ld.global.f32 	%f45, [%rd38];
	div.rn.f32 	%f46, %f44, %f45;
	add.f32 	%f47, %f43, %f46;
	add.s32 	%r22, %r26, 4;
	mul.wide.u32 	%rd39, %r22, 4;
	add.s64 	%rd40, %rd2, %rd39;
	ld.global.f32 	%f48, [%rd40];
	add.s64 	%rd41, %rd1, %rd39;
	ld.global.f32 	%f49, [%rd41];
	div.rn.f32 	%f50, %f48, %f49;
	add.f32 	%f51, %f47, %f50;
	add.s32 	%r23, %r26, 5;
	mul.wide.u32 	%rd42, %r23, 4;
	add.s64 	%rd43, %rd2, %rd42;
	ld.global.f32 	%f52, [%rd43];
	add.s64 	%rd44, %rd1, %rd42;
	ld.global.f32 	%f53, [%rd44];
	div.rn.f32 	%f54, %f52, %f53;
	add.f32 	%f55, %f51, %f54;
	add.s32 	%r24, %r26, 6;
	mul.wide.u32 	%rd45, %r24, 4;
	add.s64 	%rd46, %rd2, %rd45;
	ld.global.f32 	%f56, [%rd46];
	add.s64 	%rd47, %rd1, %rd45;
	ld.global.f32 	%f57, [%rd47];
	div.rn.f32 	%f58, %f56, %f57;
	add.f32 	%f59, %f55, %f58;
	add.s32 	%r25, %r26, 7;
	mul.wide.u32 	%rd48, %r25, 4;
	add.s64 	%rd49, %rd2, %rd48;
	ld.global.f32 	%f60, [%rd49];
	add.s64 	%rd50, %rd1, %rd48;
	ld.global.f32 	%f61, [%rd50];
	div.rn.f32 	%f62, %f60, %f61;
	add.f32 	%f63, %f59, %f62;
	mul.wide.u32 	%rd51, %r18, 4;
	add.s64 	%rd52, %rd2, %rd51;
	ld.global.f32 	%f64, [%rd52];
	add.s64 	%rd53, %rd1, %rd51;
	ld.global.f32 	%f65, [%rd53];
	div.rn.f32 	%f66, %f64, %f65;
	add.f32 	%f67, %f63, %f66;
	add.s32 	%r27, %r27, 16;
	add.s32 	%r26, %r26, 16;
	setp.ne.s32 	%p1, %r27, 271;
	@%p1 bra 	$L__BB2_1;
	cvta.to.global.u64 	%rd54, %rd3;
	mul.wide.s32 	%rd55, %r1, 4;
	add.s64 	%rd56, %rd54, %rd55;
	st.global.f32 	[%rd56], %f67;
	ret;

}
	// .globl	_Z8std_sqrtPKfS0_Pfi
.visible .entry _Z8std_sqrtPKfS0_Pfi(
	.param .u64 .ptr .align 1 _Z8std_sqrtPKfS0_Pfi_param_0,
	.param .u64 .ptr .align 1 _Z8std_sqrtPKfS0_Pfi_param_1,
	.param .u64 .ptr .align 1 _Z8std_sqrtPKfS0_Pfi_param_2,
	.param .u32 _Z8std_sqrtPKfS0_Pfi_param_3
)
{
	.reg .pred 	%p<2>;
	.reg .b32 	%r<28>;
	.reg .b32 	%f<52>;
	.reg .b64 	%rd<39>;

	ld.param.u64 	%rd3, [_Z8std_sqrtPKfS0_Pfi_param_0];
	ld.param.u64 	%rd2, [_Z8std_sqrtPKfS0_Pfi_param_2];
	cvta.to.global.u64 	%rd1, %rd3;
	mov.u32 	%r8, %ntid.x;
	mov.u32 	%r9, %ctaid.x;
	mov.u32 	%r10, %tid.x;
	mad.lo.s32 	%r1, %r8, %r9, %r10;
	add.s32 	%r26, %r1, 7;
	mov.f32 	%f51, 0f00000000;
	mov.b32 	%r27, 15;
$L__BB3_1:
	add.s32 	%r11, %r26, -7;
	mul.wide.u32 	%rd4, %r11, 4;
	add.s64 	%rd5, %rd1, %rd4;
	ld.global.f32 	%f4, [%rd5];
	sqrt.rn.f32 	%f5, %f4;
	add.f32 	%f6, %f51, %f5;
	add.s32 	%r12, %r26, -6;
	mul.wide.u32 	%rd6, %r12, 4;
	add.s64 	%rd7, %rd1, %rd6;
	ld.global.f32 	%f7, [%rd7];
	sqrt.rn.f32 	%f8, %f7;
	add.f32 	%f9, %f6, %f8;
	add.s32 	%r13, %r26, -5;
	mul.wide.u32 	%rd8, %r13, 4;
	add.s64 	%rd9, %rd1, %rd8;
	ld.global.f32 	%f10, [%rd9];
	sqrt.rn.f32 	%f11, %f10;
	add.f32 	%f12, %f9, %f11;
	add.s32 	%r14, %r26, -4;
	mul.wide.u32 	%rd10, %r14, 4;
	add.s64 	%rd11, %rd1, %rd10;
	ld.global.f32 	%f13, [%rd11];
	sqrt.rn.f32 	%f14, %f13;
	add.f32 	%f15, %f12, %f14;
	add.s32 	%r15, %r26, -3;
	mul.wide.u32 	%rd12, %r15, 4;
	add.s64 	%rd13, %rd1, %rd12;
	ld.global.f32 	%f16, [%rd13];
	sqrt.rn.f32 	%f17, %f16;
	add.f32 	%f18, %f15, %f17;
	add.s32 	%r16, %r26, -2;
	mul.wide.u32 	%rd14, %r16, 4;
	add.s64 	%rd15, %rd1, %rd14;
	ld.global.f32 	%f19, [%rd15];
	sqrt.rn.f32 	%f20, %f19;
	add.f32 	%f21, %f18, %f20;
	add.s32 	%r17, %r26, -1;
	mul.wide.u32 	%rd16, %r17, 4;
	add.s64 	%rd17, %rd1, %rd16;
	ld.global.f32 	%f22, [%rd17];
	sqrt.rn.f32 	%f23, %f22;
	add.f32 	%f24, %f21, %f23;
	add.s32 	%r18, %r26, 8;
	mul.wide.u32 	%rd18, %r26, 4;
	add.s64 	%rd19, %rd1, %rd18;
	ld.global.f32 	%f25, [%rd19];
	sqrt.rn.f32 	%f26, %f25;
	add.f32 	%f27, %f24, %f26;
	add.s32 	%r19, %r26, 1;
	mul.wide.u32 	%rd20, %r19, 4;
	add.s64 	%rd21, %rd1, %rd20;
	ld.global.f32 	%f28, [%rd21];
	sqrt.rn.f32 	%f29, %f28;
	add.f32 	%f30, %f27, %f29;
	add.s32 	%r20, %r26, 2;
	mul.wide.u32 	%rd22, %r20, 4;
	add.s64 	%rd23, %rd1, %rd22;
	ld.global.f32 	%f31, [%rd23];
	sqrt.rn.f32 	%f32, %f31;
	add.f32 	%f33, %f30, %f32;
	add.s32 	%r21, %r26, 3;
	mul.wide.u32 	%rd24, %r21, 4;
	add.s64 	%rd25, %rd1, %rd24;
	ld.global.f32 	%f34, [%rd25];
	sqrt.rn.f32 	%f35, %f34;
	add.f32 	%f36, %f33, %f35;
	add.s32 	%r22, %r26, 4;
	mul.wide.u32 	%rd26, %r22, 4;
	add.s64 	%rd27, %rd1, %rd26;
	ld.global.f32 	%f37, [%rd27];
	sqrt.rn.f32 	%f38, %f37;
	add.f32 	%f39, %f36, %f38;
	add.s32 	%r23, %r26, 5;
	mul.wide.u32 	%rd28, %r23, 4;
	add.s64 	%rd29, %rd1, %rd28;
	ld.global.f32 	%f40, [%rd29];
	sqrt.rn.f32 	%f41, %f40;
	add.f32 	%f42, %f39, %f41;
	add.s32 	%r24, %r26, 6;
	mul.wide.u32 	%rd30, %r24, 4;
	add.s64 	%rd31, %rd1, %rd30;
	ld.global.f32 	%f43, [%rd31];
	sqrt.rn.f32 	%f44, %f43;
	add.f32 	%f45, %f42, %f44;
	add.s32 	%r25, %r26, 7;
	mul.wide.u32 	%rd32, %r25, 4;
	add.s64 	%rd33, %rd1, %rd32;
	ld.global.f32 	%f46, [%rd33];
	sqrt.rn.f32 	%f47, %f46;
	add.f32 	%f48, %f45, %f47;
	mul.wide.u32 	%rd34, %r18, 4;
	add.s64 	%rd35, %rd1, %rd34;
	ld.global.f32 	%f49, [%rd35];
	sqrt.rn.f32 	%f50, %f49;
	add.f32 	%f51, %f48, %f50;
	add.s32 	%r27, %r27, 16;
	add.s32 	%r26, %r26, 16;
	setp.ne.s32 	%p1, %r27, 271;
	@%p1 bra 	$L__BB3_1;
	cvta.to.global.u64 	%rd36, %rd2;
	mul.wide.s32 	%rd37, %r1, 4;
	add.s64 	%rd38, %rd36, %rd37;
	st.global.f32 	[%rd38], %f51;
	ret;

}
	// .globl	_Z7std_sinPKfS0_Pfi
.visible .entry _Z7std_sinPKfS0_Pfi(
	.param .u64 .ptr .align 1 _Z7std_sinPKfS0_Pfi_param_0,
	.param .u64 .ptr .align 1 _Z7std_sinPKfS0_Pfi_param_1,
	.param .u64 .ptr .align 1 _Z7std_sinPKfS0_Pfi_param_2,
	.param .u32 _Z7std_sinPKfS0_Pfi_param_3
)
{
	.local .align 4 .b8 	__local_depot4[28];
	.reg .b64 	%SP;
	.reg .b64 	%SPL;
	.reg .pred 	%p<10>;
	.reg .b32 	%r<49>;
	.reg .b32 	%f<32>;
	.reg .b64 	%rd<29>;
	.reg .b64 	%fd<3>;

	mov.u64 	%SPL, __local_depot4;
	ld.param.u64 	%rd11, [_Z7std_sinPKfS0_Pfi_param_0];
	ld.param.u64 	%rd10, [_Z7std_sinPKfS0_Pfi_param_2];
	cvta.to.global.u64 	%rd1, %rd11;
	add.u64 	%rd2, %SPL, 0;
	mov.u32 	%r19, %ntid.x;
	mov.u32 	%r20, %ctaid.x;
	mov.u32 	%r21, %tid.x;
	mad.lo.s32 	%r1, %r19, %r20, %r21;
	mov.f32 	%f30, 0f00000000;
	mov.b32 	%r44, 0;
	mov.u64 	%rd15, __cudart_i2opi_f;
$L__BB4_1:
	add.s32 	%r22, %r44, %r1;
	mul.wide.u32 	%rd13, %r22, 4;
	add.s64 	%rd14, %rd1, %rd13;
	ld.global.f32 	%f2, [%rd14];
	mul.f32 	%f10, %f2, 0f3F22F983;
	cvt.rni.s32.f32 	%r48, %f10;
	cvt.rn.f32.s32 	%f11, %r48;
	fma.rn.f32 	%f12, %f11, 0fBFC90FDA, %f2;
	fma.rn.f32 	%f13, %f11, 0fB3A22168, %f12;
	fma.rn.f32 	%f31, %f11, 0fA7C234C5, %f13;
	abs.f32 	%f4, %f2;
	setp.ltu.f32 	%p1, %f4, 0f47CE4780;
	@%p1 bra 	$L__BB4_9;
	setp.neu.f32 	%p2, %f4, 0f7F800000;
	@%p2 bra 	$L__BB4_4;
	mov.f32 	%f16, 0f00000000;
	mul.rn.f32 	%f31, %f2, %f16;
	mov.b32 	%r48, 0;
	bra.uni 	$L__BB4_9;
$L__BB4_4:
	mov.b32 	%r4, %f2;
	shl.b32 	%r24, %r4, 8;
	or.b32  	%r5, %r24, -2147483648;
	mov.b64 	%rd28, 0;
	mov.b32 	%r45, 0;
	mov.u64 	%rd26, %rd15;
	mov.u64 	%rd27, %rd2;
$L__BB4_5:
	.pragma "nounroll";
	ld.global.nc.u32 	%r25, [%rd26];
	mad.wide.u32 	%rd17, %r25, %r5, %rd28;
	shr.u64 	%rd28, %rd17, 32;
	st.local.u32 	[%rd27], %rd17;
	add.s32 	%r45, %r45, 1;
	add.s64 	%rd27, %rd27, 4;
	add.s64 	%rd26, %rd26, 4;
	setp.ne.s32 	%p3, %r45, 6;
	@%p3 bra 	$L__BB4_5;
	shr.u32 	%r26, %r4, 23;
	st.local.u32 	[%rd2+24], %rd28;
	and.b32  	%r8, %r26, 31;
	and.b32  	%r27, %r26, 224;
	add.s32 	%r28, %r27, -128;
	shr.u32 	%r29, %r28, 5;
	mul.wide.u32 	%rd18, %r29, 4;
	sub.s64 	%rd9, %rd2, %rd18;
	ld.local.u32 	%r46, [%rd9+24];
	ld.local.u32 	%r47, [%rd9+20];
	setp.eq.s32 	%p4, %r8, 0;
	@%p4 bra 	$L__BB4_8;
	shf.l.wrap.b32 	%r46, %r47, %r46, %r8;
	ld.local.u32 	%r30, [%rd9+16];
	shf.l.wrap.b32 	%r47, %r30, %r47, %r8;
$L__BB4_8:
	shr.u32 	%r31, %r46, 30;
	shf.l.wrap.b32 	%r32, %r47, %r46, 2;
	shl.b32 	%r33, %r47, 2;
	shr.u32 	%r34, %r32, 31;
	add.s32 	%r35, %r34, %r31;
	neg.s32 	%r36, %r35;
	setp.lt.s32 	%p5, %r4, 0;
	selp.b32 	%r48, %r36, %r35, %p5;
	xor.b32  	%r37, %r32, %r4;
	shr.s32 	%r38, %r32, 31;
	xor.b32  	%r39, %r38, %r32;
	xor.b32  	%r40, %r38, %r33;
	cvt.u64.u32 	%rd19, %r39;
	shl.b64 	%rd20, %rd19, 32;
	cvt.u64.u32 	%rd21, %r40;
	or.b64  	%rd22, %rd20, %rd21;
	cvt.rn.f64.s64 	%fd1, %rd22;
	mul.f64 	%fd2, %fd1, 0d3BF921FB54442D19;
	cvt.rn.f32.f64 	%f14, %fd2;
	neg.f32 	%f15, %f14;
	setp.lt.s32 	%p6, %r37, 0;
	selp.f32 	%f31, %f15, %f14, %p6;
$L__BB4_9:
	mul.rn.f32 	%f17, %f31, %f31;
	and.b32  	%r42, %r48, 1;
	setp.eq.b32 	%p7, %r42, 1;
	selp.f32 	%f18, 0f3F800000, %f31, %p7;
	fma.rn.f32 	%f19, %f17, %f18, 0f00000000;
	fma.rn.f32 	%f20, %f17, 0f37CBAC00, 0fBAB607ED;
	selp.f32 	%f21, %f20, 0fB94D4153, %p7;
	selp.f32 	%f22, 0f3D2AAABB, 0f3C0885E4, %p7;
	fma.rn.f32 	%f23, %f21, %f17, %f22;
	selp.f32 	%f24, 0fBEFFFFFF, 0fBE2AAAA8, %p7;
	fma.rn.f32 	%f25, %f23, %f17, %f24;
	fma.rn.f32 	%f26, %f25, %f19, %f18;
	and.b32  	%r43, %r48, 2;
	setp.eq.s32 	%p8, %r43, 0;
	mov.f32 	%f27, 0f00000000;
	sub.f32 	%f28, %f27, %f26;
	selp.f32 	%f29, %f26, %f28, %p8;
	add.f32 	%f30, %f30, %f29;
	add.s32 	%r44, %r44, 1;
	setp.ne.s32 	%p9, %r44, 256;
	@%p9 bra 	$L__BB4_1;
	cvta.to.global.u64 	%rd23, %rd10;
	mul.wide.s32 	%rd24, %r1, 4;
	add.s64 	%rd25, %rd23, %rd24;
	st.global.f32 	[%rd25], %f30;
	ret;

}
	// .globl	_Z8poly_sinPKfS0_Pfi
.visible .entry _Z8poly_sinPKfS0_Pfi(
	.param .u64 .ptr .align 1 _Z8poly_sinPKfS0_Pfi_param_0,
	.param .u64 .ptr .align 1 _Z8poly_sinPKfS0_Pfi_param_1,
	.param .u64 .ptr .align 1 _Z8poly_sinPKfS0_Pfi_param_2,
	.param .u32 _Z8poly_sinPKfS0_Pfi_param_3
)
{
	.reg .pred 	%p<2>;
	.reg .b32 	%r<16>;
	.reg .b32 	%f<12>;
	.reg .b64 	%rd<15>;
	.reg .b64 	%fd<85>;

	ld.param.u64 	%rd3, [_Z8poly_sinPKfS0_Pfi_param_0];
	ld.param.u64 	%rd2, [_Z8poly_sinPKfS0_Pfi_param_2];
	cvta.to.global.u64 	%rd1, %rd3;
	mov.u32 	%r8, %ntid.x;
	mov.u32 	%r9, %ctaid.x;
	mov.u32 	%r10, %tid.x;
	mad.lo.s32 	%r1, %r8, %r9, %r10;
	add.s32 	%r14, %r1, 3;
	mov.f32 	%f11, 0f00000000;
	mov.b32 	%r15, 3;
$L__BB5_1:
	add.s32 	%r11, %r14, -2;
	add.s32 	%r12, %r14, -3;
	mul.wide.u32 	%rd4, %r12, 4;
	add.s64 	%rd5, %rd1, %rd4;
	ld.global.f32 	%f4, [%rd5];
	cvt.f64.f32 	%fd1, %f4;
	mul.f64 	%fd2, %fd1, 0d3F27F212AA75DD6D;
	mul.f64 	%fd3, %fd2, %fd1;
	mul.f64 	%fd4, %fd3, %fd1;
	mul.f64 	%fd5, %fd4, %fd1;
	mul.f64 	%fd6, %fd5, %fd1;
	mul.f64 	%fd7, %fd6, %fd1;
	mul.f64 	%fd8, %fd7, %fd1;
	mul.f64 	%fd9, %fd1, 0d3F810200D847E84C;
	mul.f64 	%fd10, %fd9, %fd1;
	mul.f64 	%fd11, %fd10, %fd1;
	mul.f64 	%fd12, %fd11, %fd1;
	mul.f64 	%fd13, %fd12, %fd1;
	sub.f64 	%fd14, %fd13, %fd8;
	mul.f64 	%fd15, %fd1, 0d3FC554D203805032;
	mul.f64 	%fd16, %fd15, %fd1;
	mul.f64 	%fd17, %fd16, %fd1;
	sub.f64 	%fd18, %fd14, %fd17;
	add.f64 	%fd19, %fd18, %fd1;
	cvt.f64.f32 	%fd20, %f11;
	add.f64 	%fd21, %fd19, %fd20;
	cvt.rn.f32.f64 	%f5, %fd21;
	mul.wide.u32 	%rd6, %r11, 4;
	add.s64 	%rd7, %rd1, %rd6;
	ld.global.f32 	%f6, [%rd7];
	cvt.f64.f32 	%fd22, %f6;
	mul.f64 	%fd23, %fd22, 0d3F27F212AA75DD6D;
	mul.f64 	%fd24, %fd23, %fd22;
	mul.f64 	%fd25, %fd24, %fd22;
	mul.f64 	%fd26, %fd25, %fd22;
	mul.f64 	%fd27, %fd26, %fd22;
	mul.f64 	%fd28, %fd27, %fd22;
	mul.f64 	%fd29, %fd28, %fd22;
	mul.f64 	%fd30, %fd22, 0d3F810200D847E84C;
	mul.f64 	%fd31, %fd30, %fd22;
	mul.f64 	%fd32, %fd31, %fd22;
	mul.f64 	%fd33, %fd32, %fd22;
	mul.f64 	%fd34, %fd33, %fd22;
	sub.f64 	%fd35, %fd34, %fd29;
	mul.f64 	%fd36, %fd22, 0d3FC554D203805032;
	mul.f64 	%fd37, %fd36, %fd22;
	mul.f64 	%fd38, %fd37, %fd22;
	sub.f64 	%fd39, %fd35, %fd38;
	add.f64 	%fd40, %fd39, %fd22;
	cvt.f64.f32 	%fd41, %f5;
	add.f64 	%fd42, %fd40, %fd41;
	cvt.rn.f32.f64 	%f7, %fd42;
	add.s32 	%r13, %r14, -1;
	mul.wide.u32 	%rd8, %r13, 4;
	add.s64 	%rd9, %rd1, %rd8;
	ld.global.f32 	%f8, [%rd9];
	cvt.f64.f32 	%fd43, %f8;
	mul.f64 	%fd44, %fd43, 0d3F27F212AA75DD6D;
	mul.f64 	%fd45, %fd44, %fd43;
	mul.f64 	%fd46, %fd45, %fd43;
	mul.f64 	%fd47, %fd46, %fd43;
	mul.f64 	%fd48, %fd47, %fd43;
	mul.f64 	%fd49, %fd48, %fd43;
	mul.f64 	%fd50, %fd49, %fd43;
	mul.f64 	%fd51, %fd43, 0d3F810200D847E84C;
	mul.f64 	%fd52, %fd51, %fd43;
	mul.f64 	%fd53, %fd52, %fd43;
	mul.f64 	%fd54, %fd53, %fd43;
	mul.f64 	%fd55, %fd54, %fd43;
	sub.f64 	%fd56, %fd55, %fd50;
	mul.f64 	%fd57, %fd43, 0d3FC554D203805032;
	mul.f64 	%fd58, %fd57, %fd43;
	mul.f64 	%fd59, %fd58, %fd43;
	sub.f64 	%fd60, %fd56, %fd59;
	add.f64 	%fd61, %fd60, %fd43;
	cvt.f64.f32 	%fd62, %f7;
	add.f64 	%fd63, %fd61, %fd62;
	cvt.rn.f32.f64 	%f9, %fd63;
	mul.wide.u32 	%rd10, %r14, 4;
	add.s64 	%rd11, %rd1, %rd10;
	ld.global.f32 	%f10, [%rd11];
	cvt.f64.f32 	%fd64, %f10;
	mul.f64 	%fd65, %fd64, 0d3F27F212AA75DD6D;
	mul.f64 	%fd66, %fd65, %fd64;
	mul.f64 	%fd67, %fd66, %fd64;
	mul.f64 	%fd68, %fd67, %fd64;
	mul.f64 	%fd69, %fd68, %fd64;
	mul.f64 	%fd70, %fd69, %fd64;
	mul.f64 	%fd71, %fd70, %fd64;
	mul.f64 	%fd72, %fd64, 0d3F810200D847E84C;
	mul.f64 	%fd73, %fd72, %fd64;
	mul.f64 	%fd74, %fd73, %fd64;
	mul.f64 	%fd75, %fd74, %fd64;
	mul.f64 	%fd76, %fd75, %fd64;
	sub.f64 	%fd77, %fd76, %fd71;
	mul.f64 	%fd78, %fd64, 0d3FC554D203805032;
	mul.f64 	%fd79, %fd78, %fd64;
	mul.f64 	%fd80, %fd79, %fd64;
	sub.f64 	%fd81, %fd77, %fd80;
	add.f64 	%fd82, %fd81, %fd64;
	cvt.f64.f32 	%fd83, %f9;
	add.f64 	%fd84, %fd82, %fd83;
	cvt.rn.f32.f64 	%f11, %fd84;
	add.s32 	%r15, %r15, 4;
	add.s32 	%r14, %r14, 4;
	setp.ne.s32 	%p1, %r15, 259;
	@%p1 bra 	$L__BB5_1;
	cvta.to.global.u64 	%rd12, %rd2;
	mul.wide.s32 	%rd13, %r1, 4;
	add.s64 	%rd14, %rd12, %rd13;
	st.global.f32 	[%rd14], %f11;
	ret;

}
	// .globl	_Z9poly_sin2PKfS0_Pfi
.visible .entry _Z9poly_sin2PKfS0_Pfi(
	.param .u64 .ptr .align 1 _Z9poly_sin2PKfS0_Pfi_param_0,
	.param .u64 .ptr .align 1 _Z9poly_sin2PKfS0_Pfi_param_1,
	.param .u64 .ptr .align 1 _Z9poly_sin2PKfS0_Pfi_param_2,
	.param .u32 _Z9poly_sin2PKfS0_Pfi_param_3
)
{
	.reg .pred 	%p<2>;
	.reg .b32 	%r<20>;
	.reg .b32 	%f<36>;
	.reg .b64 	%rd<23>;
	.reg .b64 	%fd<82>;

	ld.param.u64 	%rd3, [_Z9poly_sin2PKfS0_Pfi_param_0];
	ld.param.u64 	%rd2, [_Z9poly_sin2PKfS0_Pfi_param_2];
	cvta.to.global.u64 	%rd1, %rd3;
	mov.u32 	%r8, %ntid.x;
	mov.u32 	%r9, %ctaid.x;
	mov.u32 	%r10, %tid.x;
	mad.lo.s32 	%r1, %r8, %r9, %r10;
	add.s32 	%r18, %r1, 3;
	mov.f32 	%f35, 0f00000000;
	mov.b32 	%r19, 7;
$L__BB6_1:
	add.s32 	%r11, %r18, -3;
	mul.wide.u32 	%rd4, %r11, 4;
	add.s64 	%rd5, %rd1, %rd4;
	ld.global.f32 	%f4, [%rd5];
	mul.f32 	%f5, %f4, %f4;
	mul.f32 	%f6, %f4, %f5;
	cvt.f64.f32 	%fd1, %f6;
	cvt.f64.f32 	%fd2, %f5;
	cvt.f64.f32 	%fd3, %f4;
	mul.f64 	%fd4, %fd3, 0d3F27F212AA75DD6D;
	mul.f64 	%fd5, %fd4, %fd3;
	mov.f64 	%fd6, 0d3F810200D847E84C;
	sub.f64 	%fd7, %fd6, %fd5;
	fma.rn.f64 	%fd8, %fd7, %fd2, 0dBFC554D203805032;
	fma.rn.f64 	%fd9, %fd8, %fd1, %fd3;
	cvt.f64.f32 	%fd10, %f35;
	add.f64 	%fd11, %fd9, %fd10;
	cvt.rn.f32.f64 	%f7, %fd11;
	add.s32 	%r12, %r18, -2;
	mul.wide.u32 	%rd6, %r12, 4;
	add.s64 	%rd7, %rd1, %rd6;
	ld.global.f32 	%f8, [%rd7];
	mul.f32 	%f9, %f8, %f8;
	mul.f32 	%f10, %f8, %f9;
	cvt.f64.f32 	%fd12, %f10;
	cvt.f64.f32 	%fd13, %f9;
	cvt.f64.f32 	%fd14, %f8;
	mul.f64 	%fd15, %fd14, 0d3F27F212AA75DD6D;
	mul.f64 	%fd16, %fd15, %fd14;
	sub.f64 	%fd17, %fd6, %fd16;
	fma.rn.f64 	%fd18, %fd17, %fd13, 0dBFC554D203805032;
	fma.rn.f64 	%fd19, %fd18, %fd12, %fd14;
	cvt.f64.f32 	%fd20, %f7;
	add.f64 	%fd21, %fd19, %fd20;
	cvt.rn.f32.f64 	%f11, %fd21;
	add.s32 	%r13, %r18, -1;
	mul.wide.u32 	%rd8, %r13, 4;
	add.s64 	%rd9, %rd1, %rd8;
	ld.global.f32 	%f12, [%rd9];
	mul.f32 	%f13, %f12, %f12;
	mul.f32 	%f14, %f12, %f13;
	cvt.f64.f32 	%fd22, %f14;
	cvt.f64.f32 	%fd23, %f13;
	cvt.f64.f32 	%fd24, %f12;
	mul.f64 	%fd25, %fd24, 0d3F27F212AA75DD6D;
	mul.f64 	%fd26, %fd25, %fd24;
	sub.f64 	%fd27, %fd6, %fd26;
	fma.rn.f64 	%fd28, %fd27, %fd23, 0dBFC554D203805032;
	fma.rn.f64 	%fd29, %fd28, %fd22, %fd24;
	cvt.f64.f32 	%fd30, %f11;
	add.f64 	%fd31, %fd29, %fd30;
	cvt.rn.f32.f64 	%f15, %fd31;
	add.s32 	%r14, %r18, 4;
	mul.wide.u32 	%rd10, %r18, 4;
	add.s64 	%rd11, %rd1, %rd10;
	ld.global.f32 	%f16, [%rd11];
	mul.f32 	%f17, %f16, %f16;
	mul.f32 	%f18, %f16, %f17;
	cvt.f64.f32 	%fd32, %f18;
	cvt.f64.f32 	%fd33, %f17;
	cvt.f64.f32 	%fd34, %f16;
	mul.f64 	%fd35, %fd34, 0d3F27F212AA75DD6D;
	mul.f64 	%fd36, %fd35, %fd34;
	sub.f64 	%fd37, %fd6, %fd36;
	fma.rn.f64 	%fd38, %fd37, %fd33, 0dBFC554D203805032;
	fma.rn.f64 	%fd39, %fd38, %fd32, %fd34;
	cvt.f64.f32 	%fd40, %f15;
	add.f64 	%fd41, %fd39, %fd40;
	cvt.rn.f32.f64 	%f19, %fd41;
	add.s32 	%r15, %r18, 1;
	mul.wide.u32 	%rd12, %r15, 4;
	add.s64 	%rd13, %rd1, %rd12;
	ld.global.f32 	%f20, [%rd13];
	mul.f32 	%f21, %f20, %f20;
	mul.f32 	%f22, %f20, %f21;
	cvt.f64.f32 	%fd42, %f22;
	cvt.f64.f32 	%fd43, %f21;
	cvt.f64.f32 	%fd44, %f20;
	mul.f64 	%fd45, %fd44, 0d3F27F212AA75DD6D;
	mul.f64 	%fd46, %fd45, %fd44;
	sub.f64 	%fd47, %fd6, %fd46;
	fma.rn.f64 	%fd48, %fd47, %fd43, 0dBFC554D203805032;
	fma.rn.f64 	%fd49, %fd48, %fd42, %fd44;
	cvt.f64.f32 	%fd50, %f19;
	add.f64 	%fd51, %fd49, %fd50;
	cvt.rn.f32.f64 	%f23, %fd51;
	add.s32 	%r16, %r18, 2;
	mul.wide.u32 	%rd14, %r16, 4;
	add.s64 	%rd15, %rd1, %rd14;
	ld.global.f32 	%f24, [%rd15];
	mul.f32 	%f25, %f24, %f24;
	mul.f32 	%f26, %f24, %f25;
	cvt.f64.f32 	%fd52, %f26;
	cvt.f64.f32 	%fd53, %f25;
	cvt.f64.f32 	%fd54, %f24;
	mul.f64 	%fd55, %fd54, 0d3F27F212AA75DD6D;
	mul.f64 	%fd56, %fd55, %fd54;
	sub.f64 	%fd57, %fd6, %fd56;
	fma.rn.f64 	%fd58, %fd57, %fd53, 0dBFC554D203805032;
	fma.rn.f64 	%fd59, %fd58, %fd52, %fd54;
	cvt.f64.f32 	%fd60, %f23;
	add.f64 	%fd61, %fd59, %fd60;
	cvt.rn.f32.f64 	%f27, %fd61;
	add.s32 	%r17, %r18, 3;
	mul.wide.u32 	%rd16, %r17, 4;
	add.s64 	%rd17, %rd1, %rd16;
	ld.global.f32 	%f28, [%rd17];
	mul.f32 	%f29, %f28, %f28;
	mul.f32 	%f30, %f28, %f29;
	cvt.f64.f32 	%fd62, %f30;
	cvt.f64.f32 	%fd63, %f29;
	cvt.f64.f32 	%fd64, %f28;
	mul.f64 	%fd65, %fd64, 0d3F27F212AA75DD6D;
	mul.f64 	%fd66, %fd65, %fd64;
	sub.f64 	%fd67, %fd6, %fd66;
	fma.rn.f64 	%fd68, %fd67, %fd63, 0dBFC554D203805032;
	fma.rn.f64 	%fd69, %fd68, %fd62, %fd64;
	cvt.f64.f32 	%fd70, %f27;
	add.f64 	%fd71, %fd69, %fd70;
	cvt.rn.f32.f64 	%f31, %fd71;
	mul.wide.u32 	%rd18, %r14, 4;
	add.s64 	%rd19, %rd1, %rd18;
	ld.global.f32 	%f32, [%rd19];
	mul.f32 	%f33, %f32, %f32;
	mul.f32 	%f34, %f32, %f33;
	cvt.f64.f32 	%fd72, %f34;
	cvt.f64.f32 	%fd73, %f33;
	cvt.f64.f32 	%fd74, %f32;
	mul.f64 	%fd75, %fd74, 0d3F27F212AA75DD6D;
	mul.f64 	%fd76, %fd75, %fd74;
	sub.f64 	%fd77, %fd6, %fd76;
	fma.rn.f64 	%fd78, %fd77, %fd73, 0dBFC554D203805032;
	fma.rn.f64 	%fd79, %fd78, %fd72, %fd74;
	cvt.f64.f32 	%fd80, %f31;
	add.f64 	%fd81, %fd79, %fd80;
	cvt.rn.f32.f64 	%f35, %fd81;
	add.s32 	%r19, %r19, 8;
	add.s32 	%r18, %r18, 8;
	setp.ne.s32 	%p1, %r19, 263;
	@%p1 bra 	$L__BB6_1;
	cvta.to.global.u64 	%rd20, %rd2;
	mul.wide.s32 	%rd21, %r1, 4;
	add.s64 	%rd22, %rd20, %rd21;
	st.global.f32 	[%rd22], %f35;
	ret;

}
	// .globl	_Z9poly_sin3PKfS0_Pfi
.visible .entry _Z9poly_sin3PKfS0_Pfi(
	.param .u64 .ptr .align 1 _Z9poly_sin3PKfS0_Pfi_param_0,
	.param .u64 .ptr .align 1 _Z9poly_sin3PKfS0_Pfi_param_1,
	.param .u64 .ptr .align 1 _Z9poly_sin3PKfS0_Pfi_param_2,
	.param .u32 _Z9poly_sin3PKfS0_Pfi_param_3
)
{
	.reg .pred 	%p<2>;
	.reg .b32 	%r<20>;
	.reg .b32 	%f<164>;
	.reg .b64 	%rd<23>;

	ld.param.u64 	%rd3, [_Z9poly_sin3PKfS0_Pfi_param_0];
	ld.param.u64 	%rd2, [_Z9poly_sin3PKfS0_Pfi_param_2];
	cvta.to.global.u64 	%rd1, %rd3;
	mov.u32 	%r8, %ntid.x;
	mov.u32 	%r9, %ctaid.x;
	mov.u32 	%r10, %tid.x;
	mad.lo.s32 	%r1, %r8, %r9, %r10;
	add.s32 	%r18, %r1, 3;
	mov.f32 	%f163, 0f00000000;
	mov.b32 	%r19, 7;
$L__BB7_1:
	add.s32 	%r11, %r18, -3;
	mul.wide.u32 	%rd4, %r11, 4;
	add.s64 	%rd5, %rd1, %rd4;
	ld.global.f32 	%f4, [%rd5];
	mul.f32 	%f5, %f4, 0f393F9095;
	mul.f32 	%f6, %f4, %f5;
	mul.f32 	%f7, %f4, %f6;
	mul.f32 	%f8, %f4, %f7;
	mul.f32 	%f9, %f4, %f8;
	mul.f32 	%f10, %f4, %f9;
	mul.f32 	%f11, %f4, %f10;
	mul.f32 	%f12, %f4, 0f3C081007;
	mul.f32 	%f13, %f4, %f12;
	mul.f32 	%f14, %f4, %f13;
	mul.f32 	%f15, %f4, %f14;
	mul.f32 	%f16, %f4, %f15;
	sub.f32 	%f17, %f16, %f11;
	mul.f32 	%f18, %f4, 0f3E2AA690;
	mul.f32 	%f19, %f4, %f18;
	mul.f32 	%f20, %f4, %f19;
	sub.f32 	%f21, %f17, %f20;
	add.f32 	%f22, %f4, %f21;
	add.f32 	%f23, %f163, %f22;
	add.s32 	%r12, %r18, -2;
	mul.wide.u32 	%rd6, %r12, 4;
	add.s64 	%rd7, %rd1, %rd6;
	ld.global.f32 	%f24, [%rd7];
	mul.f32 	%f25, %f24, 0f393F9095;
	mul.f32 	%f26, %f24, %f25;
	mul.f32 	%f27, %f24, %f26;
	mul.f32 	%f28, %f24, %f27;
	mul.f32 	%f29, %f24, %f28;
	mul.f32 	%f30, %f24, %f29;
	mul.f32 	%f31, %f24, %f30;
	mul.f32 	%f32, %f24, 0f3C081007;
	mul.f32 	%f33, %f24, %f32;
	mul.f32 	%f34, %f24, %f33;
	mul.f32 	%f35, %f24, %f34;
	mul.f32 	%f36, %f24, %f35;
	sub.f32 	%f37, %f36, %f31;
	mul.f32 	%f38, %f24, 0f3E2AA690;
	mul.f32 	%f39, %f24, %f38;
	mul.f32 	%f40, %f24, %f39;
	sub.f32 	%f41, %f37, %f40;
	add.f32 	%f42, %f24, %f41;
	add.f32 	%f43, %f23, %f42;
	add.s32 	%r13, %r18, -1;
	mul.wide.u32 	%rd8, %r13, 4;
	add.s64 	%rd9, %rd1, %rd8;
	ld.global.f32 	%f44, [%rd9];
	mul.f32 	%f45, %f44, 0f393F9095;
	mul.f32 	%f46, %f44, %f45;
	mul.f32 	%f47, %f44, %f46;
	mul.f32 	%f48, %f44, %f47;
	mul.f32 	%f49, %f44, %f48;
	mul.f32 	%f50, %f44, %f49;
	mul.f32 	%f51, %f44, %f50;
	mul.f32 	%f52, %f44, 0f3C081007;
	mul.f32 	%f53, %f44, %f52;
	mul.f32 	%f54, %f44, %f53;
	mul.f32 	%f55, %f44, %f54;
	mul.f32 	%f56, %f44, %f55;
	sub.f32 	%f57, %f56, %f51;
	mul.f32 	%f58, %f44, 0f3E2AA690;
	mul.f32 	%f59, %f44, %f58;
	mul.f32 	%f60, %f44, %f59;
	sub.f32 	%f61, %f57, %f60;
	add.f32 	%f62, %f44, %f61;
	add.f32 	%f63, %f43, %f62;
	add.s32 	%r14, %r18, 4;
	mul.wide.u32 	%rd10, %r18, 4;
	add.s64 	%rd11, %rd1, %rd10;
	ld.global.f32 	%f64, [%rd11];
	mul.f32 	%f65, %f64, 0f393F9095;
	mul.f32 	%f66, %f64, %f65;
	mul.f32 	%f67, %f64, %f66;
	mul.f32 	%f68, %f64, %f67;
	mul.f32 	%f69, %f64, %f68;
	mul.f32 	%f70, %f64, %f69;
	mul.f32 	%f71, %f64, %f70;
	mul.f32 	%f72, %f64, 0f3C081007;
	mul.f32 	%f73, %f64, %f72;
	mul.f32 	%f74, %f64, %f73;
	mul.f32 	%f75, %f64, %f74;
	mul.f32 	%f76, %f64, %f75;
	sub.f32 	%f77, %f76, %f71;
	mul.f32 	%f78, %f64, 0f3E2AA690;
	mul.f32 	%f79, %f64, %f78;
	mul.f32 	%f80, %f64, %f79;
	sub.f32 	%f81, %f77, %f80;
	add.f32 	%f82, %f64, %f81;
	add.f32 	%f83, %f63, %f82;
	add.s32 	%r15, %r18, 1;
	mul.wide.u32 	%rd12, %r15, 4;
	add.s64 	%rd13, %rd1, %rd12;
	ld.global.f32 	%f84, [%rd13];
	mul.f32 	%f85, %f84, 0f393F9095;
	mul.f32 	%f86, %f84, %f85;
	mul.f32 	%f87, %f84, %f86;
	mul.f32 	%f88, %f84, %f87;
	mul.f32 	%f89, %f84, %f88;
	mul.f32 	%f90, %f84, %f89;
	mul.f32 	%f91, %f84, %f90;
	mul.f32 	%f92, %f84, 0f3C081007;
	mul.f32 	%f93, %f84, %f92;
	mul.f32 	%f94, %f84, %f93;
	mul.f32 	%f95, %f84, %f94;
	mul.f32 	%f96, %f84, %f95;
	sub.f32 	%f97, %f96, %f91;
	mul.f32 	%f98, %f84, 0f3E2AA690;
	mul.f32 	%f99, %f84, %f98;
	mul.f32 	%f100, %f84, %f99;
	sub.f32 	%f101, %f97, %f100;
	add.f32 	%f102, %f84, %f101;
	add.f32 	%f103, %f83, %f102;
	add.s32 	%r16, %r18, 2;
	mul.wide.u32 	%rd14, %r16, 4;
	add.s64 	%rd15, %rd1, %rd14;
	ld.global.f32 	%f104, [%rd15];
	mul.f32 	%f105, %f104, 0f393F9095;
	mul.f32 	%f106, %f104, %f105;
	mul.f32 	%f107, %f104, %f106;
	mul.f32 	%f108, %f104, %f107;
	mul.f32 	%f109, %f104, %f108;
	mul.f32 	%f110, %f104, %f109;
	mul.f32 	%f111, %f104, %f110;
	mul.f32 	%f112, %f104, 0f3C081007;
	mul.f32 	%f113, %f104, %f112;
	mul.f32 	%f114, %f104, %f113;
	mul.f32 	%f115, %f104, %f114;
	mul.f32 	%f116, %f104, %f115;
	sub.f32 	%f117, %f116, %f111;
	mul.f32 	%f118, %f104, 0f3E2AA690;
	mul.f32 	%f119, %f104, %f118;
	mul.f32 	%f120, %f104, %f119;
	sub.f32 	%f121, %f117, %f120;
	add.f32 	%f122, %f104, %f121;
	add.f32 	%f123, %f103, %f122;
	add.s32 	%r17, %r18, 3;
	mul.wide.u32 	%rd16, %r17, 4;
	add.s64 	%rd17, %rd1, %rd16;
	ld.global.f32 	%f124, [%rd17];
	mul.f32 	%f125, %f124, 0f393F9095;
	mul.f32 	%f126, %f124, %f125;
	mul.f32 	%f127, %f124, %f126;
	mul.f32 	%f128, %f124, %f127;
	mul.f32 	%f129, %f124, %f128;
	mul.f32 	%f130, %f124, %f129;
	mul.f32 	%f131, %f124, %f130;
	mul.f32 	%f132, %f124, 0f3C081007;
	mul.f32 	%f133, %f124, %f132;
	mul.f32 	%f134, %f124, %f133;
	mul.f32 	%f135, %f124, %f134;
	mul.f32 	%f136, %f124, %f135;
	sub.f32 	%f137, %f136, %f131;
	mul.f32 	%f138, %f124, 0f3E2AA690;
	mul.f32 	%f139, %f124, %f138;
	mul.f32 	%f140, %f124, %f139;
	sub.f32 	%f141, %f137, %f140;
	add.f32 	%f142, %f124, %f141;
	add.f32 	%f143, %f123, %f142;
	mul.wide.u32 	%rd18, %r14, 4;
	add.s64 	%rd19, %rd1, %rd18;
	ld.global.f32 	%f144, [%rd19];
	mul.f32 	%f145, %f144, 0f393F9095;
	mul.f32 	%f146, %f144, %f145;
	mul.f32 	%f147, %f144, %f146;
	mul.f32 	%f148, %f144, %f147;
	mul.f32 	%f149, %f144, %f148;
	mul.f32 	%f150, %f144, %f149;
	mul.f32 	%f151, %f144, %f150;
	mul.f32 	%f152, %f144, 0f3C081007;
	mul.f32 	%f153, %f144, %f152;
	mul.f32 	%f154, %f144, %f153;
	mul.f32 	%f155, %f144, %f154;
	mul.f32 	%f156, %f144, %f155;
	sub.f32 	%f157, %f156, %f151;
	mul.f32 	%f158, %f144, 0f3E2AA690;
	mul.f32 	%f159, %f144, %f158;
	mul.f32 	%f160, %f144, %f159;
	sub.f32 	%f161, %f157, %f160;
	add.f32 	%f162, %f144, %f161;
	add.f32 	%f163, %f143, %f162;
	add.s32 	%r19, %r19, 8;
	add.s32 	%r18, %r18, 8;
	setp.ne.s32 	%p1, %r19, 263;
	@%p1 bra 	$L__BB7_1;
	cvta.to.global.u64 	%rd20, %rd2;
	mul.wide.s32 	%rd21, %r1, 4;
	add.s64 	%rd22, %rd20, %rd21;
	st.global.f32 	[%rd22], %f163;
	ret;

}
	// .globl	_Z9poly_sin4PKfS0_Pfi
.visible .entry _Z9poly_sin4PKfS0_Pfi(
	.param .u64 .ptr .align 1 _Z9poly_sin4PKfS0_Pfi_param_0,
	.param .u64 .ptr .align 1 _Z9poly_sin4PKfS0_Pfi_param_1,
	.param .u64 .ptr .align 1 _Z9poly_sin4PKfS0_Pfi_param_2,
	.param .u32 _Z9poly_sin4PKfS0_Pfi_param_3
)
{
	.reg .pred 	%p<2>;
	.reg .b32 	%r<20>;
	.reg .b32 	%f<77>;
	.reg .b64 	%rd<23>;

	ld.param.u64 	%rd3, [_Z9poly_sin4PKfS0_Pfi_param_0];
	ld.param.u64 	%rd2, [_Z9poly_sin4PKfS0_Pfi_param_2];
	cvta.to.global.u64 	%rd1, %rd3;
	mov.u32 	%r8, %ntid.x;
	mov.u32 	%r9, %ctaid.x;
	mov.u32 	%r10, %tid.x;
	mad.lo.s32 	%r1, %r8, %r9, %r10;
	add.s32 	%r18, %r1, 3;
	mov.f32 	%f76, 0f00000000;
	mov.b32 	%r19, 7;
$L__BB8_1:
	add.s32 	%r11, %r18, -3;
	mul.wide.u32 	%rd4, %r11, 4;
	add.s64 	%rd5, %rd1, %rd4;
	ld.global.f32 	%f4, [%rd5];
	mul.f32 	%f5, %f4, %f4;
	mul.f32 	%f6, %f4, %f5;
	mul.f32 	%f7, %f4, 0f393F9095;
	mul.f32 	%f8, %f4, %f7;
	mov.f32 	%f9, 0f3C081007;
	sub.f32 	%f10, %f9, %f8;
	fma.rn.f32 	%f11, %f5, %f10, 0fBE2AA690;
	fma.rn.f32 	%f12, %f6, %f11, %f4;
	add.f32 	%f13, %f76, %f12;
	add.s32 	%r12, %r18, -2;
	mul.wide.u32 	%rd6, %r12, 4;
	add.s64 	%rd7, %rd1, %rd6;
	ld.global.f32 	%f14, [%rd7];
	mul.f32 	%f15, %f14, %f14;
	mul.f32 	%f16, %f14, %f15;
	mul.f32 	%f17, %f14, 0f393F9095;
	mul.f32 	%f18, %f14, %f17;
	sub.f32 	%f19, %f9, %f18;
	fma.rn.f32 	%f20, %f15, %f19, 0fBE2AA690;
	fma.rn.f32 	%f21, %f16, %f20, %f14;
	add.f32 	%f22, %f13, %f21;
	add.s32 	%r13, %r18, -1;
	mul.wide.u32 	%rd8, %r13, 4;
	add.s64 	%rd9, %rd1, %rd8;
	ld.global.f32 	%f23, [%rd9];
	mul.f32 	%f24, %f23, %f23;
	mul.f32 	%f25, %f23, %f24;
	mul.f32 	%f26, %f23, 0f393F9095;
	mul.f32 	%f27, %f23, %f26;
	sub.f32 	%f28, %f9, %f27;
	fma.rn.f32 	%f29, %f24, %f28, 0fBE2AA690;
	fma.rn.f32 	%f30, %f25, %f29, %f23;
	add.f32 	%f31, %f22, %f30;
	add.s32 	%r14, %r18, 4;
	mul.wide.u32 	%rd10, %r18, 4;
	add.s64 	%rd11, %rd1, %rd10;
	ld.global.f32 	%f32, [%rd11];
	mul.f32 	%f33, %f32, %f32;
	mul.f32 	%f34, %f32, %f33;
	mul.f32 	%f35, %f32, 0f393F9095;
	mul.f32 	%f36, %f32, %f35;
	sub.f32 	%f37, %f9, %f36;
	fma.rn.f32 	%f38, %f33, %f37, 0fBE2AA690;
	fma.rn.f32 	%f39, %f34, %f38, %f32;
	add.f32 	%f40, %f31, %f39;
	add.s32 	%r15, %r18, 1;
	mul.wide.u32 	%rd12, %r15, 4;
	add.s64 	%rd13, %rd1, %rd12;
	ld.global.f32 	%f41, [%rd13];
	mul.f32 	%f42, %f41, %f41;
	mul.f32 	%f43, %f41, %f42;
	mul.f32 	%f44, %f41, 0f393F9095;
	mul.f32 	%f45, %f41, %f44;
	sub.f32 	%f46, %f9, %f45;
	fma.rn.f32 	%f47, %f42, %f46, 0fBE2AA690;
	fma.rn.f32 	%f48, %f43, %f47, %f41;
	add.f32 	%f49, %f40, %f48;
	add.s32 	%r16, %r18, 2;
	mul.wide.u32 	%rd14, %r16, 4;
	add.s64 	%rd15, %rd1, %rd14;
	ld.global.f32 	%f50, [%rd15];
	mul.f32 	%f51, %f50, %f50;
	mul.f32 	%f52, %f50, %f51;
	mul.f32 	%f53, %f50, 0f393F9095;
	mul.f32 	%f54, %f50, %f53;
	sub.f32 	%f55, %f9, %f54;
	fma.rn.f32 	%f56, %f51, %f55, 0fBE2AA690;
	fma.rn.f32 	%f57, %f52, %f56, %f50;
	add.f32 	%f58, %f49, %f57;
	add.s32 	%r17, %r18, 3;
	mul.wide.u32 	%rd16, %r17, 4;
	add.s64 	%rd17, %rd1, %rd16;
	ld.global.f32 	%f59, [%rd17];
	mul.f32 	%f60, %f59, %f59;
	mul.f32 	%f61, %f59, %f60;
	mul.f32 	%f62, %f59, 0f393F9095;
	mul.f32 	%f63, %f59, %f62;
	sub.f32 	%f64, %f9, %f63;
	fma.rn.f32 	%f65, %f60, %f64, 0fBE2AA690;
	fma.rn.f32 	%f66, %f61, %f65, %f59;
	add.f32 	%f67, %f58, %f66;
	mul.wide.u32 	%rd18, %r14, 4;
	add.s64 	%rd19, %rd1, %rd18;
	ld.global.f32 	%f68, [%rd19];
	mul.f32 	%f69, %f68, %f68;
	mul.f32 	%f70, %f68, %f69;
	mul.f32 	%f71, %f68, 0f393F9095;
	mul.f32 	%f72, %f68, %f71;
	sub.f32 	%f73, %f9, %f72;
	fma.rn.f32 	%f74, %f69, %f73, 0fBE2AA690;
	fma.rn.f32 	%f75, %f70, %f74, %f68;
	add.f32 	%f76, %f67, %f75;
	add.s32 	%r19, %r19, 8;
	add.s32 	%r18, %r18, 8;
	setp.ne.s32 	%p1, %r19, 263;
	@%p1 bra 	$L__BB8_1;
	cvta.to.global.u64 	%rd20, %rd2;
	mul.wide.s32 	%rd21, %r1, 4;
	add.s64 	%rd22, %rd20, %rd21;
	st.global.f32 	[%rd22], %f76;
	ret;

}
	// .globl	_Z11logical_andPKfS0_Pfi
.visible .entry _Z11logical_andPKfS0_Pfi(
	.param .u64 .ptr .align 1 _Z11logical_andPKfS0_Pfi_param_0,
	.param .u64 .ptr .align 1 _Z11logical_andPKfS0_Pfi_param_1,
	.param .u64 .ptr .align 1 _Z11logical_andPKfS0_Pfi_param_2,
	.param .u32 _Z11logical_andPKfS0_Pfi_param_3
)
{
	.reg .b32 	%r<6>;
	.reg .b64 	%rd<5>;

	ld.param.u64 	%rd1, [_Z11logical_andPKfS0_Pfi_param_2];
	mov.u32 	%r1, %ntid.x;
	mov.u32 	%r2, %ctaid.x;
	mov.u32 	%r3, %tid.x;
	mad.lo.s32 	%r4, %r1, %r2, %r3;
	cvta.to.global.u64 	%rd2, %rd1;
	mul.wide.s32 	%rd3, %r4, 4;
	add.s64 	%rd4, %rd2, %rd3;
	mov.b32 	%r5, 0;
	st.global.u32 	[%rd4], %r5;
	ret;

}
	// .globl	_Z7bit_andPKfS0_Pfi
.visible .entry _Z7bit_andPKfS0_Pfi(
	.param .u64 .ptr .align 1 _Z7bit_andPKfS0_Pfi_param_0,
	.param .u64 .ptr .align 1 _Z7bit_andPKfS0_Pfi_param_1,
	.param .u64 .ptr .align 1 _Z7bit_andPKfS0_Pfi_param_2,
	.param .u32 _Z7bit_andPKfS0_Pfi_param_3
)
{
	.reg .b32 	%r<6>;
	.reg .b64 	%rd<5>;

	ld.param.u64 	%rd1, [_Z7bit_andPKfS0_Pfi_param_2];
	mov.u32 	%r1, %ntid.x;
	mov.u32 	%r2, %ctaid.x;
	mov.u32 	%r3, %tid.x;
	mad.lo.s32 	%r4, %r1, %r2, %r3;
	cvta.to.global.u64 	%rd2, %rd1;
	mul.wide.s32 	%rd3, %r4, 4;
	add.s64 	%rd4, %rd2, %rd3;
	mov.b32 	%r5, 0;
	st.global.u32 	[%rd4], %r5;
	ret;

}
	// .globl	_Z7mul_andPKfS0_Pfi
.visible .entry _Z7mul_andPKfS0_Pfi(
	.param .u64 .ptr .align 1 _Z7mul_andPKfS0_Pfi_param_0,
	.param .u64 .ptr .align 1 _Z7mul_andPKfS0_Pfi_param_1,
	.param .u64 .ptr .align 1 _Z7mul_andPKfS0_Pfi_param_2,
	.param .u32 _Z7mul_andPKfS0_Pfi_param_3
)
{
	.reg .b32 	%r<6>;
	.reg .b64 	%rd<5>;

	ld.param.u64 	%rd1, [_Z7mul_andPKfS0_Pfi_param_2];
	mov.u32 	%r1, %ntid.x;
	mov.u32 	%r2, %ctaid.x;
	mov.u32 	%r3, %tid.x;
	mad.lo.s32 	%r4, %r1, %r2, %r3;
	cvta.to.global.u64 	%rd2, %rd1;
	mul.wide.s32 	%rd3, %r4, 4;
	add.s64 	%rd4, %rd2, %rd3;
	mov.b32 	%r5, 0;
	st.global.u32 	[%rd4], %r5;
	ret;

}
	// .globl	_Z4sortPKfS0_Pfi
.visible .entry _Z4sortPKfS0_Pfi(
	.param .u64 .ptr .align 1 _Z4sortPKfS0_Pfi_param_0,
	.param .u64 .ptr .align 1 _Z4sortPKfS0_Pfi_param_1,
	.param .u64 .ptr .align 1 _Z4sortPKfS0_Pfi_param_2,
	.param .u32 _Z4sortPKfS0_Pfi_param_3
)
{
	.reg .b32 	%r<6>;
	.reg .b64 	%rd<5>;

	ld.param.u64 	%rd1, [_Z4sortPKfS0_Pfi_param_2];
	mov.u32 	%r1, %ntid.x;
	mov.u32 	%r2, %ctaid.x;
	mov.u32 	%r3, %tid.x;
	mad.lo.s32 	%r4, %r1, %r2, %r3;
	cvta.to.global.u64 	%rd2, %rd1;
	mul.wide.s32 	%rd3, %r4, 4;
	add.s64 	%rd4, %rd2, %rd3;
	mov.b32 	%r5, 0;
	st.global.u32 	[%rd4], %r5;
	ret;

}
	// .globl	_Z9nano_sortPKfS0_Pfi
.visible .entry _Z9nano_sortPKfS0_Pfi(
	.param .u64 .ptr .align 1 _Z9nano_sortPKfS0_Pfi_param_0,
	.param .u64 .ptr .align 1 _Z9nano_sortPKfS0_Pfi_param_1,
	.param .u64 .ptr .align 1 _Z9nano_sortPKfS0_Pfi_param_2,
	.param .u32 _Z9nano_sortPKfS0_Pfi_param_3
)
{
	.local .align 8 .b8 	__local_depot13[24];
	.reg .b64 	%SP;
	.reg .b64 	%SPL;
	.reg .pred 	%p<12>;
	.reg .b32 	%r<14>;
	.reg .b32 	%f<14>;
	.reg .b64 	%rd<45>;
	.reg .b64 	%fd<19>;

	mov.u64 	%SPL, __local_depot13;
	ld.param.u64 	%rd4, [_Z9nano_sortPKfS0_Pfi_param_0];
	ld.param.u64 	%rd3, [_Z9nano_sortPKfS0_Pfi_param_2];
	cvta.to.global.u64 	%rd1, %rd4;
	add.u64 	%rd2, %SPL, 0;
	mov.u32 	%r8, %ntid.x;
	mov.u32 	%r9, %ctaid.x;
	mov.u32 	%r10, %tid.x;
	mad.lo.s32 	%r1, %r8, %r9, %r10;
	add.s32 	%r12, %r1, 1;
	mul.wide.u32 	%rd6, %r1, 4;
	add.s64 	%rd7, %rd1, %rd6;
	ld.global.f32 	%f12, [%rd7];
	mul.wide.u32 	%rd8, %r12, 4;
	add.s64 	%rd9, %rd1, %rd8;
	ld.global.f32 	%f11, [%rd9];
	mov.f32 	%f13, 0f00000000;
	mov.b32 	%r13, 3;
$L__BB13_1:
	cvt.f64.f32 	%fd1, %f12;
	st.local.f64 	[%rd2], %fd1;
	add.s32 	%r5, %r12, 2;
	cvt.f64.f32 	%fd2, %f11;
	st.local.f64 	[%rd2+8], %fd2;
	add.s32 	%r11, %r12, 1;
	mul.wide.u32 	%rd10, %r11, 4;
	add.s64 	%rd11, %rd1, %rd10;
	ld.global.f32 	%f6, [%rd11];
	cvt.f64.f32 	%fd3, %f6;
	setp.gt.f32 	%p1, %f12, %f11;
	selp.u64 	%rd12, 1, 0, %p1;
	setp.gt.f32 	%p2, %f12, %f6;
	selp.u64 	%rd13, 1, 0, %p2;
	add.s64 	%rd14, %rd12, %rd13;
	shl.b64 	%rd15, %rd14, 3;
	add.s64 	%rd16, %rd2, %rd15;
	st.local.f64 	[%rd16], %fd1;
	setp.ge.f32 	%p3, %f11, %f12;
	selp.u64 	%rd17, 1, 0, %p3;
	setp.gt.f32 	%p4, %f11, %f6;
	selp.u64 	%rd18, 1, 0, %p4;
	add.s64 	%rd19, %rd17, %rd18;
	shl.b64 	%rd20, %rd19, 3;
	add.s64 	%rd21, %rd2, %rd20;
	st.local.f64 	[%rd21], %fd2;
	setp.le.f32 	%p5, %f12, %f6;
	selp.u64 	%rd22, 1, 0, %p5;
	setp.le.f32 	%p6, %f11, %f6;
	selp.u64 	%rd23, 1, 0, %p6;
	add.s64 	%rd24, %rd23, %rd22;
	shl.b64 	%rd25, %rd24, 3;
	add.s64 	%rd26, %rd2, %rd25;
	st.local.f64 	[%rd26], %fd3;
	ld.local.f64 	%fd4, [%rd2];
	ld.local.f64 	%fd5, [%rd2+8];
	fma.rn.f64 	%fd6, %fd5, 0d4000000000000000, %fd4;
	ld.local.f64 	%fd7, [%rd2+24];
	fma.rn.f64 	%fd8, %fd7, 0d4008000000000000, %fd6;
	cvt.f64.f32 	%fd9, %f13;
	add.f64 	%fd10, %fd8, %fd9;
	cvt.rn.f32.f64 	%f10, %fd10;
	st.local.f64 	[%rd2], %fd2;
	st.local.f64 	[%rd2+8], %fd3;
	mul.wide.u32 	%rd27, %r5, 4;
	add.s64 	%rd28, %rd1, %rd27;
	ld.global.f32 	%f7, [%rd28];
	cvt.f64.f32 	%fd11, %f7;
	setp.gt.f32 	%p7, %f11, %f7;
	selp.u64 	%rd29, 1, 0, %p7;
	add.s64 	%rd30, %rd18, %rd29;
	shl.b64 	%rd31, %rd30, 3;
	add.s64 	%rd32, %rd2, %rd31;
	st.local.f64 	[%rd32], %fd2;
	setp.gt.f32 	%p8, %f6, %f7;
	selp.u64 	%rd33, 1, 0, %p8;
	add.s64 	%rd34, %rd23, %rd33;
	shl.b64 	%rd35, %rd34, 3;
	add.s64 	%rd36, %rd2, %rd35;
	st.local.f64 	[%rd36], %fd3;
	setp.le.f32 	%p9, %f11, %f7;
	selp.u64 	%rd37, 1, 0, %p9;
	setp.le.f32 	%p10, %f6, %f7;
	selp.u64 	%rd38, 1, 0, %p10;
	add.s64 	%rd39, %rd38, %rd37;
	shl.b64 	%rd40, %rd39, 3;
	add.s64 	%rd41, %rd2, %rd40;
	st.local.f64 	[%rd41], %fd11;
	ld.local.f64 	%fd12, [%rd2];
	ld.local.f64 	%fd13, [%rd2+8];
	fma.rn.f64 	%fd14, %fd13, 0d4000000000000000, %fd12;
	ld.local.f64 	%fd15, [%rd2+24];
	fma.rn.f64 	%fd16, %fd15, 0d4008000000000000, %fd14;
	cvt.f64.f32 	%fd17, %f10;
	add.f64 	%fd18, %fd16, %fd17;
	cvt.rn.f32.f64 	%f13, %fd18;
	add.s32 	%r13, %r13, 2;
	setp.ne.s32 	%p11, %r13, 257;
	mov.f32 	%f11, %f7;
	mov.f32 	%f12, %f6;
	mov.u32 	%r12, %r5;
	@%p11 bra 	$L__BB13_1;
	cvta.to.global.u64 	%rd42, %rd3;
	mul.wide.s32 	%rd43, %r1, 4;
	add.s64 	%rd44, %rd42, %rd43;
	st.global.f32 	[%rd44], %f13;
	ret;

}


// ===== COMPILED SASS (sm_100) =====

	.target	sm_100

	.elftype	@"ET_EXEC"


//--------------------- .note.nv.tkinfo           --------------------------
	.section	.note.nv.tkinfo,"",@"SHT_NOTE"
	.sectionflags	@"SHF_NOTE_NV_TKINFO"
	.tkinfo
        /*0018*/ 	.word	0x00000002
        /*0030*/ 	.string	""
        /*0030*/ 	.string	"ptxas"
        /*0030*/ 	.string	"Cuda compilation tools, release 13.0, V13.0.88"
        /*0030*/ 	.string	"Build cuda_13.0.r13.0/compiler.36424714_0"
        /*0030*/ 	.string	"-arch sm_100 -m 64 "



//--------------------- .note.nv.cuinfo           --------------------------
	.section	.note.nv.cuinfo,"",@"SHT_NOTE"
	.sectionflags	@"SHF_NOTE_NV_CUINFO"
        /*0018*/ 	.short	0x0002
        /*001a*/ 	.short	0x0064
        /*001c*/ 	.short	0x0082
	.zero		2


//--------------------- .nv.info                  --------------------------
	.section	.nv.info,"",@"SHT_CUDA_INFO"
	.align	4


	//----- nvinfo : EIATTR_REGCOUNT
	.align		4
        /*0000*/ 	.byte	0x04, 0x2f
        /*0002*/ 	.short	(.L_2 - .L_1)
	.align		4
.L_1:
        /*0004*/ 	.word	index@(_Z3addPKfS0_Pfi)
        /*0008*/ 	.word	0x00000020


	//----- nvinfo : EIATTR_FRAME_SIZE
	.align		4
.L_2:
        /*000c*/ 	.byte	0x04, 0x11
        /*000e*/ 	.short	(.L_4 - .L_3)
	.align		4
.L_3:
        /*0010*/ 	.word	index@(_Z3addPKfS0_Pfi)
        /*0014*/ 	.word	0x00000000


	//----- nvinfo : EIATTR_REGCOUNT
	.align		4
.L_4:
        /*0018*/ 	.byte	0x04, 0x2f
        /*001a*/ 	.short	(.L_6 - .L_5)
	.align		4
.L_5:
        /*001c*/ 	.word	index@(_Z3mulPKfS0_Pfi)
        /*0020*/ 	.word	0x00000020


	//----- nvinfo : EIATTR_FRAME_SIZE
	.align		4
.L_6:
        /*0024*/ 	.byte	0x04, 0x11
        /*0026*/ 	.short	(.L_8 - .L_7)
	.align		4
.L_7:
        /*0028*/ 	.word	index@(_Z3mulPKfS0_Pfi)
        /*002c*/ 	.word	0x00000000


	//----- nvinfo : EIATTR_REGCOUNT
	.align		4
.L_8:
        /*0030*/ 	.byte	0x04, 0x2f
        /*0032*/ 	.short	(.L_10 - .L_9)
	.align		4
.L_9:
        /*0034*/ 	.word	index@(_Z3divPKfS0_Pfi)
        /*0038*/ 	.word	0x00000015


	//----- nvinfo : EIATTR_FRAME_SIZE
	.align		4
.L_10:
        /*003c*/ 	.byte	0x04, 0x11
        /*003e*/ 	.short	(.L_12 - .L_11)
	.align		4
.L_11:
        /*0040*/ 	.word	index@($__internal_1_$__cuda_sm3x_div_rn_noftz_f32_slowpath)
        /*0044*/ 	.word	0x00000000


	//----- nvinfo : EIATTR_FRAME_SIZE
	.align		4
.L_12:
        /*0048*/ 	.byte	0x04, 0x11
        /*004a*/ 	.short	(.L_14 - .L_13)
	.align		4
.L_13:
        /*004c*/ 	.word	index@(_Z3divPKfS0_Pfi)
        /*0050*/ 	.word	0x00000000


	//----- nvinfo : EIATTR_REGCOUNT
	.align		4
.L_14:
        /*0054*/ 	.byte	0x04, 0x2f
        /*0056*/ 	.short	(.L_16 - .L_15)
	.align		4
.L_15:
        /*0058*/ 	.word	index@(_Z8std_sqrtPKfS0_Pfi)
        /*005c*/ 	.word	0x00000011


	//----- nvinfo : EIATTR_FRAME_SIZE
	.align		4
.L_16:
        /*0060*/ 	.byte	0x04, 0x11
        /*0062*/ 	.short	(.L_18 - .L_17)
	.align		4
.L_17:
        /*0064*/ 	.word	index@($__internal_0_$__cuda_sm20_sqrt_rn_f32_slowpath)
        /*0068*/ 	.word	0x00000000


	//----- nvinfo : EIATTR_FRAME_SIZE
	.align		4
.L_18:
        /*006c*/ 	.byte	0x04, 0x11
        /*006e*/ 	.short	(.L_20 - .L_19)
	.align		4
.L_19:
        /*0070*/ 	.word	index@(_Z8std_sqrtPKfS0_Pfi)
        /*0074*/ 	.word	0x00000000


	//----- nvinfo : EIATTR_REGCOUNT
	.align		4
.L_20:
        /*0078*/ 	.byte	0x04, 0x2f
        /*007a*/ 	.short	(.L_22 - .L_21)
	.align		4
.L_21:
        /*007c*/ 	.word	index@(_Z7std_sinPKfS0_Pfi)
        /*0080*/ 	.word	0x00000013


	//----- nvinfo : EIATTR_FRAME_SIZE
	.align		4
.L_22:
        /*0084*/ 	.byte	0x04, 0x11
        /*0086*/ 	.short	(.L_24 - .L_23)
	.align		4
.L_23:
        /*0088*/ 	.word	index@(_Z7std_sinPKfS0_Pfi)
        /*008c*/ 	.word	0x00000000


	//----- nvinfo : EIATTR_REGCOUNT
	.align		4
.L_24:
        /*0090*/ 	.byte	0x04, 0x2f
        /*0092*/ 	.short	(.L_26 - .L_25)
	.align		4
.L_25:
        /*0094*/ 	.word	index@(_Z8poly_sinPKfS0_Pfi)
        /*0098*/ 	.word	0x0000001a


	//----- nvinfo : EIATTR_FRAME_SIZE
	.align		4
.L_26:
        /*009c*/ 	.byte	0x04, 0x11
        /*009e*/ 	.short	(.L_28 - .L_27)
	.align		4
.L_27:
        /*00a0*/ 	.word	index@(_Z8poly_sinPKfS0_Pfi)
        /*00a4*/ 	.word	0x00000000


	//----- nvinfo : EIATTR_REGCOUNT
	.align		4
.L_28:
        /*00a8*/ 	.byte	0x04, 0x2f
        /*00aa*/ 	.short	(.L_30 - .L_29)
	.align		4
.L_29:
        /*00ac*/ 	.word	index@(_Z9poly_sin2PKfS0_Pfi)
        /*00b0*/ 	.word	0x0000001f


	//----- nvinfo : EIATTR_FRAME_SIZE
	.align		4
.L_30:
        /*00b4*/ 	.byte	0x04, 0x11
        /*00b6*/ 	.short	(.L_32 - .L_31)
	.align		4
.L_31:
        /*00b8*/ 	.word	index@(_Z9poly_sin2PKfS0_Pfi)
        /*00bc*/ 	.word	0x00000000


	//----- nvinfo : EIATTR_REGCOUNT
	.align		4
.L_32:
        /*00c0*/ 	.byte	0x04, 0x2f
        /*00c2*/ 	.short	(.L_34 - .L_33)
	.align		4
.L_33:
        /*00c4*/ 	.word	index@(_Z9poly_sin3PKfS0_Pfi)
        /*00c8*/ 	.word	0x0000001a


	//----- nvinfo : EIATTR_FRAME_SIZE
	.align		4
.L_34:
        /*00cc*/ 	.byte	0x04, 0x11
        /*00ce*/ 	.short	(.L_36 - .L_35)
	.align		4
.L_35:
        /*00d0*/ 	.word	index@(_Z9poly_sin3PKfS0_Pfi)
        /*00d4*/ 	.word	0x00000000


	//----- nvinfo : EIATTR_REGCOUNT
	.align		4
.L_36:
        /*00d8*/ 	.byte	0x04, 0x2f
        /*00da*/ 	.short	(.L_38 - .L_37)
	.align		4
.L_37:
        /*00dc*/ 	.word	index@(_Z9poly_sin4PKfS0_Pfi)
        /*00e0*/ 	.word	0x0000001c


	//----- nvinfo : EIATTR_FRAME_SIZE
	.align		4
.L_38:
        /*00e4*/ 	.byte	0x04, 0x11
        /*00e6*/ 	.short	(.L_40 - .L_39)
	.align		4
.L_39:
        /*00e8*/ 	.word	index@(_Z9poly_sin4PKfS0_Pfi)
        /*00ec*/ 	.word	0x00000000


	//----- nvinfo : EIATTR_REGCOUNT
	.align		4
.L_40:
        /*00f0*/ 	.byte	0x04, 0x2f
        /*00f2*/ 	.short	(.L_42 - .L_41)
	.align		4
.L_41:
        /*00f4*/ 	.word	index@(_Z11logical_andPKfS0_Pfi)
        /*00f8*/ 	.word	0x00000008


	//----- nvinfo : EIATTR_FRAME_SIZE
	.align		4
.L_42:
        /*00fc*/ 	.byte	0x04, 0x11
        /*00fe*/ 	.short	(.L_44 - .L_43)
	.align		4
.L_43:
        /*0100*/ 	.word	index@(_Z11logical_andPKfS0_Pfi)
        /*0104*/ 	.word	0x00000000


	//----- nvinfo : EIATTR_REGCOUNT
	.align		4
.L_44:
        /*0108*/ 	.byte	0x04, 0x2f
        /*010a*/ 	.short	(.L_46 - .L_45)
	.align		4
.L_45:
        /*010c*/ 	.word	index@(_Z7bit_andPKfS0_Pfi)
        /*0110*/ 	.word	0x00000008


	//----- nvinfo : EIATTR_FRAME_SIZE
	.align		4
.L_46:
        /*0114*/ 	.byte	0x04, 0x11
        /*0116*/ 	.short	(.L_48 - .L_47)
	.align		4
.L_47:
        /*0118*/ 	.word	index@(_Z7bit_andPKfS0_Pfi)
        /*011c*/ 	.word	0x00000000


	//----- nvinfo : EIATTR_REGCOUNT
	.align		4
.L_48:
        /*0120*/ 	.byte	0x04, 0x2f
        /*0122*/ 	.short	(.L_50 - .L_49)
	.align		4
.L_49:
        /*0124*/ 	.word	index@(_Z7mul_andPKfS0_Pfi)
        /*0128*/ 	.word	0x00000008


	//----- nvinfo : EIATTR_FRAME_SIZE
	.align		4
.L_50:
        /*012c*/ 	.byte	0x04, 0x11
        /*012e*/ 	.short	(.L_52 - .L_51)
	.align		4
.L_51:
        /*0130*/ 	.word	index@(_Z7mul_andPKfS0_Pfi)
        /*0134*/ 	.word	0x00000000


	//----- nvinfo : EIATTR_REGCOUNT
	.align		4
.L_52:
        /*0138*/ 	.byte	0x04, 0x2f
        /*013a*/ 	.short	(.L_54 - .L_53)
	.align		4
.L_53:
        /*013c*/ 	.word	index@(_Z4sortPKfS0_Pfi)
        /*0140*/ 	.word	0x00000008


	//----- nvinfo : EIATTR_FRAME_SIZE
	.align		4
.L_54:
        /*0144*/ 	.byte	0x04, 0x11
        /*0146*/ 	.short	(.L_56 - .L_55)
	.align		4
.L_55:
        /*0148*/ 	.word	index@(_Z4sortPKfS0_Pfi)
        /*014c*/ 	.word	0x00000000


	//----- nvinfo : EIATTR_REGCOUNT
	.align		4
.L_56:
        /*0150*/ 	.byte	0x04, 0x2f
        /*0152*/ 	.short	(.L_58 - .L_57)
	.align		4
.L_57:
        /*0154*/ 	.word	index@(_Z9nano_sortPKfS0_Pfi)
        /*0158*/ 	.word	0x00000020


	//----- nvinfo : EIATTR_FRAME_SIZE
	.align		4
.L_58:
        /*015c*/ 	.byte	0x04, 0x11
        /*015e*/ 	.short	(.L_60 - .L_59)
	.align		4
.L_59:
        /*0160*/ 	.word	index@(_Z9nano_sortPKfS0_Pfi)
        /*0164*/ 	.word	0x00000018


	//----- nvinfo : EIATTR_MIN_STACK_SIZE
	.align		4
.L_60:
        /*0168*/ 	.byte	0x04, 0x12
        /*016a*/ 	.short	(.L_62 - .L_61)
	.align		4
.L_61:
        /*016c*/ 	.word	index@(_Z9nano_sortPKfS0_Pfi)
        /*0170*/ 	.word	0x00000018


	//----- nvinfo : EIATTR_MIN_STACK_SIZE
	.align		4
.L_62:
        /*0174*/ 	.byte	0x04, 0x12
        /*0176*/ 	.short	(.L_64 - .L_63)
	.align		4
.L_63:
        /*0178*/ 	.word	index@(_Z4sortPKfS0_Pfi)
        /*017c*/ 	.word	0x00000000


	//----- nvinfo : EIATTR_MIN_STACK_SIZE
	.align		4
.L_64:
        /*0180*/ 	.byte	0x04, 0x12
        /*0182*/ 	.short	(.L_66 - .L_65)
	.align		4
.L_65:
        /*0184*/ 	.word	index@(_Z7mul_andPKfS0_Pfi)
        /*0188*/ 	.word	0x00000000


	//----- nvinfo : EIATTR_MIN_STACK_SIZE
	.align		4
.L_66:
        /*018c*/ 	.byte	0x04, 0x12
        /*018e*/ 	.short	(.L_68 - .L_67)
	.align		4
.L_67:
        /*0190*/ 	.word	index@(_Z7bit_andPKfS0_Pfi)
        /*0194*/ 	.word	0x00000000


	//----- nvinfo : EIATTR_MIN_STACK_SIZE
	.align		4
.L_68:
        /*0198*/ 	.byte	0x04, 0x12
        /*019a*/ 	.short	(.L_70 - .L_69)
	.align		4
.L_69:
        /*019c*/ 	.word	index@(_Z11logical_andPKfS0_Pfi)
        /*01a0*/ 	.word	0x00000000


	//----- nvinfo : EIATTR_MIN_STACK_SIZE
	.align		4
.L_70:
        /*01a4*/ 	.byte	0x04, 0x12
        /*01a6*/ 	.short	(.L_72 - .L_71)
	.align		4
.L_71:
        /*01a8*/ 	.word	index@(_Z9poly_sin4PKfS0_Pfi)
        /*01ac*/ 	.word	0x00000000


	//----- nvinfo : EIATTR_MIN_STACK_SIZE
	.align		4
.L_72:
        /*01b0*/ 	.byte	0x04, 0x12
        /*01b2*/ 	.short	(.L_74 - .L_73)
	.align		4
.L_73:
        /*01b4*/ 	.word	index@(_Z9poly_sin3PKfS0_Pfi)
        /*01b8*/ 	.word	0x00000000


	//----- nvinfo : EIATTR_MIN_STACK_SIZE
	.align		4
.L_74:
        /*01bc*/ 	.byte	0x04, 0x12
        /*01be*/ 	.short	(.L_76 - .L_75)
	.align		4
.L_75:
        /*01c0*/ 	.word	index@(_Z9poly_sin2PKfS0_Pfi)
        /*01c4*/ 	.word	0x00000000


	//----- nvinfo : EIATTR_MIN_STACK_SIZE
	.align		4
.L_76:
        /*01c8*/ 	.byte	0x04, 0x12
        /*01ca*/ 	.short	(.L_78 - .L_77)
	.align		4
.L_77:
        /*01cc*/ 	.word	index@(_Z8poly_sinPKfS0_Pfi)
        /*01d0*/ 	.word	0x00000000


	//----- nvinfo : EIATTR_MIN_STACK_SIZE
	.align		4
.L_78:
        /*01d4*/ 	.byte	0x04, 0x12
        /*01d6*/ 	.short	(.L_80 - .L_79)
	.align		4
.L_79:
        /*01d8*/ 	.word	index@(_Z7std_sinPKfS0_Pfi)
        /*01dc*/ 	.word	0x00000000


	//----- nvinfo : EIATTR_MIN_STACK_SIZE
	.align		4
.L_80:
        /*01e0*/ 	.byte	0x04, 0x12
        /*01e2*/ 	.short	(.L_82 - .L_81)
	.align		4
.L_81:
        /*01e4*/ 	.word	index@(_Z8std_sqrtPKfS0_Pfi)
        /*01e8*/ 	.word	0x00000000


	//----- nvinfo : EIATTR_MIN_STACK_SIZE
	.align		4
.L_82:
        /*01ec*/ 	.byte	0x04, 0x12
        /*01ee*/ 	.short	(.L_84 - .L_83)
	.align		4
.L_83:
        /*01f0*/ 	.word	index@(_Z3divPKfS0_Pfi)
        /*01f4*/ 	.word	0x00000000


	//----- nvinfo : EIATTR_MIN_STACK_SIZE
	.align		4
.L_84:
        /*01f8*/ 	.byte	0x04, 0x12
        /*01fa*/ 	.short	(.L_86 - .L_85)
	.align		4
.L_85:
        /*01fc*/ 	.word	index@(_Z3mulPKfS0_Pfi)
        /*0200*/ 	.word	0x00000000


	//----- nvinfo : EIATTR_MIN_STACK_SIZE
	.align		4
.L_86:
        /*0204*/ 	.byte	0x04, 0x12
        /*0206*/ 	.short	(.L_88 - .L_87)
	.align		4
.L_87:
        /*0208*/ 	.word	index@(_Z3addPKfS0_Pfi)
        /*020c*/ 	.word	0x00000000
.L_88:


//--------------------- .nv.compat                --------------------------
	.section	.nv.compat,"",@"SHT_CUDA_COMPAT_INFO"
	.align	4
        /*0000*/ 	.byte	0x02, 0x09, 0x00, 0x00, 0x02, 0x02, 0x01, 0x00, 0x02, 0x05, 0x05, 0x00, 0x03, 0x07, 0x01, 0x01
        /*0010*/ 	.byte	0x02, 0x03, 0x00, 0x00, 0x02, 0x06, 0x01, 0x00, 0x04, 0x0b, 0x08, 0x00, 0x01, 0x00, 0x00, 0x00
        /*0020*/ 	.byte	0x00, 0x00, 0x00, 0x00


//--------------------- .nv.info._Z9nano_sortPKfS0_Pfi --------------------------
	.section	.nv.info._Z9nano_sortPKfS0_Pfi,"",@"SHT_CUDA_INFO"
	.sectionflags	@""
	.align	4


	//----- nvinfo : EIATTR_CUDA_API_VERSION
	.align		4
        /*0000*/ 	.byte	0x04, 0x37
        /*0002*/ 	.short	(.L_90 - .L_89)
.L_89:
        /*0004*/ 	.word	0x00000082


	//----- nvinfo : EIATTR_KPARAM_INFO
	.align		4
.L_90:
        /*0008*/ 	.byte	0x04, 0x17
        /*000a*/ 	.short	(.L_92 - .L_91)
.L_91:
        /*000c*/ 	.word	0x00000000
        /*0010*/ 	.short	0x0003
        /*0012*/ 	.short	0x0018
        /*0014*/ 	.byte	0x00, 0xf0, 0x11, 0x00


	//----- nvinfo : EIATTR_KPARAM_INFO
	.align		4
.L_92:
        /*0018*/ 	.byte	0x04, 0x17
        /*001a*/ 	.short	(.L_94 - .L_93)
.L_93:
        /*001c*/ 	.word	0x00000000
        /*0020*/ 	.short	0x0002
        /*0022*/ 	.short	0x0010
        /*0024*/ 	.byte	0x00, 0xf5, 0x21, 0x00


	//----- nvinfo : EIATTR_KPARAM_INFO
	.align		4
.L_94:
        /*0028*/ 	.byte	0x04, 0x17
        /*002a*/ 	.short	(.L_96 - .L_95)
.L_95:
        /*002c*/ 	.word	0x00000000
        /*0030*/ 	.short	0x0001
        /*0032*/ 	.short	0x0008
        /*0034*/ 	.byte	0x00, 0xf5, 0x21, 0x00


	//----- nvinfo : EIATTR_KPARAM_INFO
	.align		4
.L_96:
        /*0038*/ 	.byte	0x04, 0x17
        /*003a*/ 	.short	(.L_98 - .L_97)
.L_97:
        /*003c*/ 	.word	0x00000000
        /*0040*/ 	.short	0x0000
        /*0042*/ 	.short	0x0000
        /*0044*/ 	.byte	0x00, 0xf5, 0x21, 0x00


	//----- nvinfo : EIATTR_SPARSE_MMA_MASK
	.align		4
.L_98:
        /*0048*/ 	.byte	0x03, 0x50
        /*004a*/ 	.short	0x0000


	//----- nvinfo : EIATTR_MAXREG_COUNT
	.align		4
        /*004c*/ 	.byte	0x03, 0x1b
        /*004e*/ 	.short	0x00ff


	//----- nvinfo : EIATTR_MERCURY_ISA_VERSION
	.align		4
        /*0050*/ 	.byte	0x03, 0x5f
        /*0052*/ 	.short	0x0101


	//----- nvinfo : EIATTR_VRC_CTA_INIT_COUNT
	.align		4
        /*0054*/ 	.byte	0x02, 0x4a
	.zero		1
	.zero		1


	//----- nvinfo : EIATTR_EXIT_INSTR_OFFSETS
	.align		4
        /*0058*/ 	.byte	0x04, 0x1c
        /*005a*/ 	.short	(.L_100 - .L_99)


	//   ....[0]....
.L_99:
        /*005c*/ 	.word	0x000005b0


	//----- nvinfo : EIATTR_CBANK_PARAM_SIZE
	.align		4
.L_100:
        /*0060*/ 	.byte	0x03, 0x19
        /*0062*/ 	.short	0x001c


	//----- nvinfo : EIATTR_PARAM_CBANK
	.align		4
        /*0064*/ 	.byte	0x04, 0x0a
        /*0066*/ 	.short	(.L_102 - .L_101)
	.align		4
.L_101:
        /*0068*/ 	.word	index@(.nv.constant0._Z9nano_sortPKfS0_Pfi)
        /*006c*/ 	.short	0x0380
        /*006e*/ 	.short	0x001c


	//----- nvinfo : EIATTR_SW_WAR
	.align		4
.L_102:
        /*0070*/ 	.byte	0x04, 0x36
        /*0072*/ 	.short	(.L_104 - .L_103)
.L_103:
        /*0074*/ 	.word	0x00000008
.L_104:


//--------------------- .nv.info._Z4sortPKfS0_Pfi --------------------------
	.section	.nv.info._Z4sortPKfS0_Pfi,"",@"SHT_CUDA_INFO"
	.sectionflags	@""
	.align	4


	//----- nvinfo : EIATTR_CUDA_API_VERSION
	.align		4
        /*0000*/ 	.byte	0x04, 0x37
        /*0002*/ 	.short	(.L_106 - .L_105)
.L_105:
        /*0004*/ 	.word	0x00000082


	//----- nvinfo : EIATTR_KPARAM_INFO
	.align		4
.L_106:
        /*0008*/ 	.byte	0x04, 0x17
        /*000a*/ 	.short	(.L_108 - .L_107)
.L_107:
        /*000c*/ 	.word	0x00000000
        /*0010*/ 	.short	0x0003
        /*0012*/ 	.short	0x0018
        /*0014*/ 	.byte	0x00, 0xf0, 0x11, 0x00


	//----- nvinfo : EIATTR_KPARAM_INFO
	.align		4
.L_108:
        /*0018*/ 	.byte	0x04, 0x17
        /*001a*/ 	.short	(.L_110 - .L_109)
.L_109:
        /*001c*/ 	.word	0x00000000
        /*0020*/ 	.short	0x0002
        /*0022*/ 	.short	0x0010
        /*0024*/ 	.byte	0x00, 0xf5, 0x21, 0x00


	//----- nvinfo : EIATTR_KPARAM_INFO
	.align		4
.L_110:
        /*0028*/ 	.byte	0x04, 0x17
        /*002a*/ 	.short	(.L_112 - .L_111)
.L_111:
        /*002c*/ 	.word	0x00000000
        /*0030*/ 	.short	0x0001
        /*0032*/ 	.short	0x0008
        /*0034*/ 	.byte	0x00, 0xf5, 0x21, 0x00


	//----- nvinfo : EIATTR_KPARAM_INFO
	.align		4
.L_112:
        /*0038*/ 	.byte	0x04, 0x17
        /*003a*/ 	.short	(.L_114 - .L_113)
.L_113:
        /*003c*/ 	.word	0x00000000
        /*0040*/ 	.short	0x0000
        /*0042*/ 	.short	0x0000
        /*0044*/ 	.byte	0x00, 0xf5, 0x21, 0x00


	//----- nvinfo : EIATTR_SPARSE_MMA_MASK
	.align		4
.L_114:
        /*0048*/ 	.byte	0x03, 0x50
        /*004a*/ 	.short	0x0000


	//----- nvinfo : EIATTR_MAXREG_COUNT
	.align		4
        /*004c*/ 	.byte	0x03, 0x1b
        /*004e*/ 	.short	0x00ff


	//----- nvinfo : EIATTR_MERCURY_ISA_VERSION
	.align		4
        /*0050*/ 	.byte	0x03, 0x5f
        /*0052*/ 	.short	0x0101


	//----- nvinfo : EIATTR_VRC_CTA_INIT_COUNT
	.align		4
        /*0054*/ 	.byte	0x02, 0x4a
	.zero		1
	.zero		1


	//----- nvinfo : EIATTR_EXIT_INSTR_OFFSETS
	.align		4
        /*0058*/ 	.byte	0x04, 0x1c
        /*005a*/ 	.short	(.L_116 - .L_115)


	//   ....[0]....
.L_115:
        /*005c*/ 	.word	0x00000090


	//----- nvinfo : EIATTR_CBANK_PARAM_SIZE
	.align		4
.L_116:
        /*0060*/ 	.byte	0x03, 0x19
        /*0062*/ 	.short	0x001c


	//----- nvinfo : EIATTR_PARAM_CBANK
	.align		4
        /*0064*/ 	.byte	0x04, 0x0a
        /*0066*/ 	.short	(.L_118 - .L_117)
	.align		4
.L_117:
        /*0068*/ 	.word	index@(.nv.constant0._Z4sortPKfS0_Pfi)
        /*006c*/ 	.short	0x0380
        /*006e*/ 	.short	0x001c


	//----- nvinfo : EIATTR_SW_WAR
	.align		4
.L_118:
        /*0070*/ 	.byte	0x04, 0x36
        /*0072*/ 	.short	(.L_120 - .L_119)
.L_119:
        /*0074*/ 	.word	0x00000008
.L_120:


//--------------------- .nv.info._Z7mul_andPKfS0_Pfi --------------------------
	.section	.nv.info._Z7mul_andPKfS0_Pfi,"",@"SHT_CUDA_INFO"
	.sectionflags	@""
	.align	4


	//----- nvinfo : EIATTR_CUDA_API_VERSION
	.align		4
        /*0000*/ 	.byte	0x04, 0x37
        /*0002*/ 	.short	(.L_122 - .L_121)
.L_121:
        /*0004*/ 	.word	0x00000082


	//----- nvinfo : EIATTR_KPARAM_INFO
	.align		4
.L_122:
        /*0008*/ 	.byte	0x04, 0x17
        /*000a*/ 	.short	(.L_124 - .L_123)
.L_123:
        /*000c*/ 	.word	0x00000000
        /*0010*/ 	.short	0x0003
        /*0012*/ 	.short	0x0018
        /*0014*/ 	.byte	0x00, 0xf0, 0x11, 0x00


	//----- nvinfo : EIATTR_KPARAM_INFO
	.align		4
.L_124:
        /*0018*/ 	.byte	0x04, 0x17
        /*001a*/ 	.short	(.L_126 - .L_125)
.L_125:
        /*001c*/ 	.word	0x00000000
        /*0020*/ 	.short	0x0002
        /*0022*/ 	.short	0x0010
        /*0024*/ 	.byte	0x00, 0xf5, 0x21, 0x00


	//----- nvinfo : EIATTR_KPARAM_INFO
	.align		4
.L_126:
        /*0028*/ 	.byte	0x04, 0x17
        /*002a*/ 	.short	(.L_128 - .L_127)
.L_127:
        /*002c*/ 	.word	0x00000000
        /*0030*/ 	.short	0x0001
        /*0032*/ 	.short	0x0008
        /*0034*/ 	.byte	0x00, 0xf5, 0x21, 0x00


	//----- nvinfo : EIATTR_KPARAM_INFO
	.align		4
.L_128:
        /*0038*/ 	.byte	0x04, 0x17
        /*003a*/ 	.short	(.L_130 - .L_129)
.L_129:
        /*003c*/ 	.word	0x00000000
        /*0040*/ 	.short	0x0000
        /*0042*/ 	.short	0x0000
        /*0044*/ 	.byte	0x00, 0xf5, 0x21, 0x00


	//----- nvinfo : EIATTR_SPARSE_MMA_MASK
	.align		4
.L_130:
        /*0048*/ 	.byte	0x03, 0x50
        /*004a*/ 	.short	0x0000


	//----- nvinfo : EIATTR_MAXREG_COUNT
	.align		4
        /*004c*/ 	.byte	0x03, 0x1b
        /*004e*/ 	.short	0x00ff


	//----- nvinfo : EIATTR_MERCURY_ISA_VERSION
	.align		4
        /*0050*/ 	.byte	0x03, 0x5f
        /*0052*/ 	.short	0x0101


	//----- nvinfo : EIATTR_VRC_CTA_INIT_COUNT
	.align		4
        /*0054*/ 	.byte	0x02, 0x4a
	.zero		1
	.zero		1


	//----- nvinfo : EIATTR_EXIT_INSTR_OFFSETS
	.align		4
        /*0058*/ 	.byte	0x04, 0x1c
        /*005a*/ 	.short	(.L_132 - .L_131)


	//   ....[0]....
.L_131:
        /*005c*/ 	.word	0x00000090


	//----- nvinfo : EIATTR_CBANK_PARAM_SIZE
	.align		4
.L_132:
        /*0060*/ 	.byte	0x03, 0x19
        /*0062*/ 	.short	0x001c


	//----- nvinfo : EIATTR_PARAM_CBANK
	.align		4
        /*0064*/ 	.byte	0x04, 0x0a
        /*0066*/ 	.short	(.L_134 - .L_133)
	.align		4
.L_133:
        /*0068*/ 	.word	index@(.nv.constant0._Z7mul_andPKfS0_Pfi)
        /*006c*/ 	.short	0x0380
        /*006e*/ 	.short	0x001c


	//----- nvinfo : EIATTR_SW_WAR
	.align		4
.L_134:
        /*0070*/ 	.byte	0x04, 0x36
        /*0072*/ 	.short	(.L_136 - .L_135)
.L_135:
        /*0074*/ 	.word	0x00000008
.L_136:


//--------------------- .nv.info._Z7bit_andPKfS0_Pfi --------------------------
	.section	.nv.info._Z7bit_andPKfS0_Pfi,"",@"SHT_CUDA_INFO"
	.sectionflags	@""
	.align	4


	//----- nvinfo : EIATTR_CUDA_API_VERSION
	.align		4
        /*0000*/ 	.byte	0x04, 0x37
        /*0002*/ 	.short	(.L_138 - .L_137)
.L_137:
        /*0004*/ 	.word	0x00000082


	//----- nvinfo : EIATTR_KPARAM_INFO
	.align		4
.L_138:
        /*0008*/ 	.byte	0x04, 0x17
        /*000a*/ 	.short	(.L_140 - .L_139)
.L_139:
        /*000c*/ 	.word	0x00000000
        /*0010*/ 	.short	0x0003
        /*0012*/ 	.short	0x0018
        /*0014*/ 	.byte	0x00, 0xf0, 0x11, 0x00


	//----- nvinfo : EIATTR_KPARAM_INFO
	.align		4
.L_140:
        /*0018*/ 	.byte	0x04, 0x17
        /*001a*/ 	.short	(.L_142 - .L_141)
.L_141:
        /*001c*/ 	.word	0x00000000
        /*0020*/ 	.short	0x0002
        /*0022*/ 	.short	0x0010
        /*0024*/ 	.byte	0x00, 0xf5, 0x21, 0x00


	//----- nvinfo : EIATTR_KPARAM_INFO
	.align		4
.L_142:
        /*0028*/ 	.byte	0x04, 0x17
        /*002a*/ 	.short	(.L_144 - .L_143)
.L_143:
        /*002c*/ 	.word	0x00000000
        /*0030*/ 	.short	0x0001
        /*0032*/ 	.short	0x0008
        /*0034*/ 	.byte	0x00, 0xf5, 0x21, 0x00


	//----- nvinfo : EIATTR_KPARAM_INFO
	.align		4
.L_144:
        /*0038*/ 	.byte	0x04, 0x17
        /*003a*/ 	.short	(.L_146 - .L_145)
.L_145:
        /*003c*/ 	.word	0x00000000
        /*0040*/ 	.short	0x0000
        /*0042*/ 	.short	0x0000
        /*0044*/ 	.byte	0x00, 0xf5, 0x21, 0x00


	//----- nvinfo : EIATTR_SPARSE_MMA_MASK
	.align		4
.L_146:
        /*0048*/ 	.byte	0x03, 0x50
        /*004a*/ 	.short	0x0000


	//----- nvinfo : EIATTR_MAXREG_COUNT
	.align		4
        /*004c*/ 	.byte	0x03, 0x1b
        /*004e*/ 	.short	0x00ff


	//----- nvinfo : EIATTR_MERCURY_ISA_VERSION
	.align		4
        /*0050*/ 	.byte	0x03, 0x5f
        /*0052*/ 	.short	0x0101


	//----- nvinfo : EIATTR_VRC_CTA_INIT_COUNT
	.align		4
        /*0054*/ 	.byte	0x02, 0x4a
	.zero		1
	.zero		1


	//----- nvinfo : EIATTR_EXIT_INSTR_OFFSETS
	.align		4
        /*0058*/ 	.byte	0x04, 0x1c
        /*005a*/ 	.short	(.L_148 - .L_147)


	//   ....[0]....
.L_147:
        /*005c*/ 	.word	0x00000090


	//----- nvinfo : EIATTR_CBANK_PARAM_SIZE
	.align		4
.L_148:
        /*0060*/ 	.byte	0x03, 0x19
        /*0062*/ 	.short	0x001c


	//----- nvinfo : EIATTR_PARAM_CBANK
	.align		4
        /*0064*/ 	.byte	0x04, 0x0a
        /*0066*/ 	.short	(.L_150 - .L_149)
	.align		4
.L_149:
        /*0068*/ 	.word	index@(.nv.constant0._Z7bit_andPKfS0_Pfi)
        /*006c*/ 	.short	0x0380
        /*006e*/ 	.short	0x001c


	//----- nvinfo : EIATTR_SW_WAR
	.align		4
.L_150:
        /*0070*/ 	.byte	0x04, 0x36
        /*0072*/ 	.short	(.L_152 - .L_151)
.L_151:
        /*0074*/ 	.word	0x00000008
.L_152:


//--------------------- .nv.info._Z11logical_andPKfS0_Pfi --------------------------
	.section	.nv.info._Z11logical_andPKfS0_Pfi,"",@"SHT_CUDA_INFO"
	.sectionflags	@""
	.align	4


	//----- nvinfo : EIATTR_CUDA_API_VERSION
	.align		4
        /*0000*/ 	.byte	0x04, 0x37
        /*0002*/ 	.short	(.L_154 - .L_153)
.L_153:
        /*0004*/ 	.word	0x00000082


	//----- nvinfo : EIATTR_KPARAM_INFO
	.align		4
.L_154:
        /*0008*/ 	.byte	0x04, 0x17
        /*000a*/ 	.short	(.L_156 - .L_155)
.L_155:
        /*000c*/ 	.word	0x00000000
        /*0010*/ 	.short	0x0003
        /*0012*/ 	.short	0x0018
        /*0014*/ 	.byte	0x00, 0xf0, 0x11, 0x00


	//----- nvinfo : EIATTR_KPARAM_INFO
	.align		4
.L_156:
        /*0018*/ 	.byte	0x04, 0x17
        /*001a*/ 	.short	(.L_158 - .L_157)
.L_157:
        /*001c*/ 	.word	0x00000000
        /*0020*/ 	.short	0x0002
        /*0022*/ 	.short	0x0010
        /*0024*/ 	.byte	0x00, 0xf5, 0x21, 0x00


	//----- nvinfo : EIATTR_KPARAM_INFO
	.align		4
.L_158:
        /*0028*/ 	.byte	0x04, 0x17
        /*002a*/ 	.short	(.L_160 - .L_159)
.L_159:
        /*002c*/ 	.word	0x00000000
        /*0030*/ 	.short	0x0001
        /*0032*/ 	.short	0x0008
        /*0034*/ 	.byte	0x00, 0xf5, 0x21, 0x00


	//----- nvinfo : EIATTR_KPARAM_INFO
	.align		4
.L_160:
        /*0038*/ 	.byte	0x04, 0x17
        /*003a*/ 	.short	(.L_162 - .L_161)
.L_161:
        /*003c*/ 	.word	0x00000000
        /*0040*/ 	.short	0x0000
        /*0042*/ 	.short	0x0000
        /*0044*/ 	.byte	0x00, 0xf5, 0x21, 0x00


	//----- nvinfo : EIATTR_SPARSE_MMA_MASK
	.align		4
.L_162:
        /*0048*/ 	.byte	0x03, 0x50
        /*004a*/ 	.short	0x0000


	//----- nvinfo : EIATTR_MAXREG_COUNT
	.align		4
        /*004c*/ 	.byte	0x03, 0x1b
        /*004e*/ 	.short	0x00ff


	//----- nvinfo : EIATTR_MERCURY_ISA_VERSION
	.align		4
        /*0050*/ 	.byte	0x03, 0x5f
        /*0052*/ 	.short	0x0101


	//----- nvinfo : EIATTR_VRC_CTA_INIT_COUNT
	.align		4
        /*0054*/ 	.byte	0x02, 0x4a
	.zero		1
	.zero		1


	//----- nvinfo : EIATTR_EXIT_INSTR_OFFSETS
	.align		4
        /*0058*/ 	.byte	0x04, 0x1c
        /*005a*/ 	.short	(.L_164 - .L_163)


	//   ....[0]....
.L_163:
        /*005c*/ 	.word	0x00000090


	//----- nvinfo : EIATTR_CBANK_PARAM_SIZE
	.align		4
.L_164:
        /*0060*/ 	.byte	0x03, 0x19
        /*0062*/ 	.short	0x001c


	//----- nvinfo : EIATTR_PARAM_CBANK
	.align		4
        /*0064*/ 	.byte	0x04, 0x0a
        /*0066*/ 	.short	(.L_166 - .L_165)
	.align		4
.L_165:
        /*0068*/ 	.word	index@(.nv.constant0._Z11logical_andPKfS0_Pfi)
        /*006c*/ 	.short	0x0380
        /*006e*/ 	.short	0x001c


	//----- nvinfo : EIATTR_SW_WAR
	.align		4
.L_166:
        /*0070*/ 	.byte	0x04, 0x36
        /*0072*/ 	.short	(.L_168 - .L_167)
.L_167:
        /*0074*/ 	.word	0x00000008
.L_168:


//--------------------- .nv.info._Z9poly_sin4PKfS0_Pfi --------------------------
	.section	.nv.info._Z9poly_sin4PKfS0_Pfi,"",@"SHT_CUDA_INFO"
	.sectionflags	@""
	.align	4


	//----- nvinfo : EIATTR_CUDA_API_VERSION
	.align		4
        /*0000*/ 	.byte	0x04, 0x37
        /*0002*/ 	.short	(.L_170 - .L_169)
.L_169:
        /*0004*/ 	.word	0x00000082


	//----- nvinfo : EIATTR_KPARAM_INFO
	.align		4
.L_170:
        /*0008*/ 	.byte	0x04, 0x17
        /*000a*/ 	.short	(.L_172 - .L_171)
.L_171:
        /*000c*/ 	.word	0x00000000
        /*0010*/ 	.short	0x0003
        /*0012*/ 	.short	0x0018
        /*0014*/ 	.byte	0x00, 0xf0, 0x11, 0x00


	//----- nvinfo : EIATTR_KPARAM_INFO
	.align		4
.L_172:
        /*0018*/ 	.byte	0x04, 0x17
        /*001a*/ 	.short	(.L_174 - .L_173)
.L_173:
        /*001c*/ 	.word	0x00000000
        /*0020*/ 	.short	0x0002
        /*0022*/ 	.short	0x0010
        /*0024*/ 	.byte	0x00, 0xf5, 0x21, 0x00


	//----- nvinfo : EIATTR_KPARAM_INFO
	.align		4
.L_174:
        /*0028*/ 	.byte	0x04, 0x17
        /*002a*/ 	.short	(.L_176 - .L_175)
.L_175:
        /*002c*/ 	.word	0x00000000
        /*0030*/ 	.short	0x0001
        /*0032*/ 	.short	0x0008
        /*0034*/ 	.byte	0x00, 0xf5, 0x21, 0x00


	//----- nvinfo : EIATTR_KPARAM_INFO
	.align		4
.L_176:
        /*0038*/ 	.byte	0x04, 0x17
        /*003a*/ 	.short	(.L_178 - .L_177)
.L_177:
        /*003c*/ 	.word	0x00000000
        /*0040*/ 	.short	0x0000
        /*0042*/ 	.short	0x0000
        /*0044*/ 	.byte	0x00, 0xf5, 0x21, 0x00


	//----- nvinfo : EIATTR_SPARSE_MMA_MASK
	.align		4
.L_178:
        /*0048*/ 	.byte	0x03, 0x50
        /*004a*/ 	.short	0x0000


	//----- nvinfo : EIATTR_MAXREG_COUNT
	.align		4
        /*004c*/ 	.byte	0x03, 0x1b
        /*004e*/ 	.short	0x00ff


	//----- nvinfo : EIATTR_MERCURY_ISA_VERSION
	.align		4
        /*0050*/ 	.byte	0x03, 0x5f
        /*0052*/ 	.short	0x0101


	//----- nvinfo : EIATTR_VRC_CTA_INIT_COUNT
	.align		4
        /*0054*/ 	.byte	0x02, 0x4a
	.zero		1
	.zero		1


	//----- nvinfo : EIATTR_EXIT_INSTR_OFFSETS
	.align		4
        /*0058*/ 	.byte	0x04, 0x1c
        /*005a*/ 	.short	(.L_180 - .L_179)


	//   ....[0]....
.L_179:
        /*005c*/ 	.word	0x00000600


	//----- nvinfo : EIATTR_CBANK_PARAM_SIZE
	.align		4
.L_180:
        /*0060*/ 	.byte	0x03, 0x19
        /*0062*/ 	.short	0x001c


	//----- nvinfo : EIATTR_PARAM_CBANK
	.align		4
        /*0064*/ 	.byte	0x04, 0x0a
        /*0066*/ 	.short	(.L_182 - .L_181)
	.align		4
.L_181:
        /*0068*/ 	.word	index@(.nv.constant0._Z9poly_sin4PKfS0_Pfi)
        /*006c*/ 	.short	0x0380
        /*006e*/ 	.short	0x001c


	//----- nvinfo : EIATTR_SW_WAR
	.align		4
.L_182:
        /*0070*/ 	.byte	0x04, 0x36
        /*0072*/ 	.short	(.L_184 - .L_183)
.L_183:
        /*0074*/ 	.word	0x00000008
.L_184:


//--------------------- .nv.info._Z9poly_sin3PKfS0_Pfi --------------------------
	.section	.nv.info._Z9poly_sin3PKfS0_Pfi,"",@"SHT_CUDA_INFO"
	.sectionflags	@""
	.align	4


	//----- nvinfo : EIATTR_CUDA_API_VERSION
	.align		4
        /*0000*/ 	.byte	0x04, 0x37
        /*0002*/ 	.short	(.L_186 - .L_185)
.L_185:
        /*0004*/ 	.word	0x00000082


	//----- nvinfo : EIATTR_KPARAM_INFO
	.align		4
.L_186:
        /*0008*/ 	.byte	0x04, 0x17
        /*000a*/ 	.short	(.L_188 - .L_187)
.L_187:
        /*000c*/ 	.word	0x00000000
        /*0010*/ 	.short	0x0003
        /*0012*/ 	.short	0x0018
        /*0014*/ 	.byte	0x00, 0xf0, 0x11, 0x00


	//----- nvinfo : EIATTR_KPARAM_INFO
	.align		4
.L_188:
        /*0018*/ 	.byte	0x04, 0x17
        /*001a*/ 	.short	(.L_190 - .L_189)
.L_189:
        /*001c*/ 	.word	0x00000000
        /*0020*/ 	.short	0x0002
        /*0022*/ 	.short	0x0010
        /*0024*/ 	.byte	0x00, 0xf5, 0x21, 0x00


	//----- nvinfo : EIATTR_KPARAM_INFO
	.align		4
.L_190:
        /*0028*/ 	.byte	0x04, 0x17
        /*002a*/ 	.short	(.L_192 - .L_191)
.L_191:
        /*002c*/ 	.word	0x00000000
        /*0030*/ 	.short	0x0001
        /*0032*/ 	.short	0x0008
        /*0034*/ 	.byte	0x00, 0xf5, 0x21, 0x00


	//----- nvinfo : EIATTR_KPARAM_INFO
	.align		4
.L_192:
        /*0038*/ 	.byte	0x04, 0x17
        /*003a*/ 	.short	(.L_194 - .L_193)
.L_193:
        /*003c*/ 	.word	0x00000000
        /*0040*/ 	.short	0x0000
        /*0042*/ 	.short	0x0000
        /*0044*/ 	.byte	0x00, 0xf5, 0x21, 0x00


	//----- nvinfo : EIATTR_SPARSE_MMA_MASK
	.align		4
.L_194:
        /*0048*/ 	.byte	0x03, 0x50
        /*004a*/ 	.short	0x0000


	//----- nvinfo : EIATTR_MAXREG_COUNT
	.align		4
        /*004c*/ 	.byte	0x03, 0x1b
        /*004e*/ 	.short	0x00ff


	//----- nvinfo : EIATTR_MERCURY_ISA_VERSION
	.align		4
        /*0050*/ 	.byte	0x03, 0x5f
        /*0052*/ 	.short	0x0101


	//----- nvinfo : EIATTR_VRC_CTA_INIT_COUNT
	.align		4
        /*0054*/ 	.byte	0x02, 0x4a
	.zero		1
	.zero		1


	//----- nvinfo : EIATTR_EXIT_INSTR_OFFSETS
	.align		4
        /*0058*/ 	.byte	0x04, 0x1c
        /*005a*/ 	.short	(.L_196 - .L_195)


	//   ....[0]....
.L_195:
        /*005c*/ 	.word	0x00000b00


	//----- nvinfo : EIATTR_CBANK_PARAM_SIZE
	.align		4
.L_196:
        /*0060*/ 	.byte	0x03, 0x19
        /*0062*/ 	.short	0x001c


	//----- nvinfo : EIATTR_PARAM_CBANK
	.align		4
        /*0064*/ 	.byte	0x04, 0x0a
        /*0066*/ 	.short	(.L_198 - .L_197)
	.align		4
.L_197:
        /*0068*/ 	.word	index@(.nv.constant0._Z9poly_sin3PKfS0_Pfi)
        /*006c*/ 	.short	0x0380
        /*006e*/ 	.short	0x001c


	//----- nvinfo : EIATTR_SW_WAR
	.align		4
.L_198:
        /*0070*/ 	.byte	0x04, 0x36
        /*0072*/ 	.short	(.L_200 - .L_199)
.L_199:
        /*0074*/ 	.word	0x00000008
.L_200:


//--------------------- .nv.info._Z9poly_sin2PKfS0_Pfi --------------------------
	.section	.nv.info._Z9poly_sin2PKfS0_Pfi,"",@"SHT_CUDA_INFO"
	.sectionflags	@""
	.align	4


	//----- nvinfo : EIATTR_CUDA_API_VERSION
	.align		4
        /*0000*/ 	.byte	0x04, 0x37
        /*0002*/ 	.short	(.L_202 - .L_201)
.L_201:
        /*0004*/ 	.word	0x00000082


	//----- nvinfo : EIATTR_KPARAM_INFO
	.align		4
.L_202:
        /*0008*/ 	.byte	0x04, 0x17
        /*000a*/ 	.short	(.L_204 - .L_203)
.L_203:
        /*000c*/ 	.word	0x00000000
        /*0010*/ 	.short	0x0003
        /*0012*/ 	.short	0x0018
        /*0014*/ 	.byte	0x00, 0xf0, 0x11, 0x00


	//----- nvinfo : EIATTR_KPARAM_INFO
	.align		4
.L_204:
        /*0018*/ 	.byte	0x04, 0x17
        /*001a*/ 	.short	(.L_206 - .L_205)
.L_205:
        /*001c*/ 	.word	0x00000000
        /*0020*/ 	.short	0x0002
        /*0022*/ 	.short	0x0010
        /*0024*/ 	.byte	0x00, 0xf5, 0x21, 0x00


	//----- nvinfo : EIATTR_KPARAM_INFO
	.align		4
.L_206:
        /*0028*/ 	.byte	0x04, 0x17
        /*002a*/ 	.short	(.L_208 - .L_207)
.L_207:
        /*002c*/ 	.word	0x00000000
        /*0030*/ 	.short	0x0001
        /*0032*/ 	.short	0x0008
        /*0034*/ 	.byte	0x00, 0xf5, 0x21, 0x00


	//----- nvinfo : EIATTR_KPARAM_INFO
	.align		4
.L_208:
        /*0038*/ 	.byte	0x04, 0x17
        /*003a*/ 	.short	(.L_210 - .L_209)
.L_209:
        /*003c*/ 	.word	0x00000000
        /*0040*/ 	.short	0x0000
        /*0042*/ 	.short	0x0000
        /*0044*/ 	.byte	0x00, 0xf5, 0x21, 0x00


	//----- nvinfo : EIATTR_SPARSE_MMA_MASK
	.align		4
.L_210:
        /*0048*/ 	.byte	0x03, 0x50
        /*004a*/ 	.short	0x0000


	//----- nvinfo : EIATTR_MAXREG_COUNT
	.align		4
        /*004c*/ 	.byte	0x03, 0x1b
        /*004e*/ 	.short	0x00ff


	//----- nvinfo : EIATTR_MERCURY_ISA_VERSION
	.align		4
        /*0050*/ 	.byte	0x03, 0x5f
        /*0052*/ 	.short	0x0101


	//----- nvinfo : EIATTR_VRC_CTA_INIT_COUNT
	.align		4
        /*0054*/ 	.byte	0x02, 0x4a
	.zero		1
	.zero		1


	//----- nvinfo : EIATTR_EXIT_INSTR_OFFSETS
	.align		4
        /*0058*/ 	.byte	0x04, 0x1c
        /*005a*/ 	.short	(.L_212 - .L_211)


	//   ....[0]....
.L_211:
        /*005c*/ 	.word	0x000008e0


	//----- nvinfo : EIATTR_CBANK_PARAM_SIZE
	.align		4
.L_212:
        /*0060*/ 	.byte	0x03, 0x19
        /*0062*/ 	.short	0x001c


	//----- nvinfo : EIATTR_PARAM_CBANK
	.align		4
        /*0064*/ 	.byte	0x04, 0x0a
        /*0066*/ 	.short	(.L_214 - .L_213)
	.align		4
.L_213:
        /*0068*/ 	.word	index@(.nv.constant0._Z9poly_sin2PKfS0_Pfi)
        /*006c*/ 	.short	0x0380
        /*006e*/ 	.short	0x001c


	//----- nvinfo : EIATTR_SW_WAR
	.align		4
.L_214:
        /*0070*/ 	.byte	0x04, 0x36
        /*0072*/ 	.short	(.L_216 - .L_215)
.L_215:
        /*0074*/ 	.word	0x00000008
.L_216:


//--------------------- .nv.info._Z8poly_sinPKfS0_Pfi --------------------------
	.section	.nv.info._Z8poly_sinPKfS0_Pfi,"",@"SHT_CUDA_INFO"
	.sectionflags	@""
	.align	4


	//----- nvinfo : EIATTR_CUDA_API_VERSION
	.align		4
        /*0000*/ 	.byte	0x04, 0x37
        /*0002*/ 	.short	(.L_218 - .L_217)
.L_217:
        /*0004*/ 	.word	0x00000082


	//----- nvinfo : EIATTR_KPARAM_INFO
	.align		4
.L_218:
        /*0008*/ 	.byte	0x04, 0x17
        /*000a*/ 	.short	(.L_220 - .L_219)
.L_219:
        /*000c*/ 	.word	0x00000000
        /*0010*/ 	.short	0x0003
        /*0012*/ 	.short	0x0018
        /*0014*/ 	.byte	0x00, 0xf0, 0x11, 0x00


	//----- nvinfo : EIATTR_KPARAM_INFO
	.align		4
.L_220:
        /*0018*/ 	.byte	0x04, 0x17
        /*001a*/ 	.short	(.L_222 - .L_221)
.L_221:
        /*001c*/ 	.word	0x00000000
        /*0020*/ 	.short	0x0002
        /*0022*/ 	.short	0x0010
        /*0024*/ 	.byte	0x00, 0xf5, 0x21, 0x00


	//----- nvinfo : EIATTR_KPARAM_INFO
	.align		4
.L_222:
        /*0028*/ 	.byte	0x04, 0x17
        /*002a*/ 	.short	(.L_224 - .L_223)
.L_223:
        /*002c*/ 	.word	0x00000000
        /*0030*/ 	.short	0x0001
        /*0032*/ 	.short	0x0008
        /*0034*/ 	.byte	0x00, 0xf5, 0x21, 0x00


	//----- nvinfo : EIATTR_KPARAM_INFO
	.align		4
.L_224:
        /*0038*/ 	.byte	0x04, 0x17
        /*003a*/ 	.short	(.L_226 - .L_225)
.L_225:
        /*003c*/ 	.word	0x00000000
        /*0040*/ 	.short	0x0000
        /*0042*/ 	.short	0x0000
        /*0044*/ 	.byte	0x00, 0xf5, 0x21, 0x00


	//----- nvinfo : EIATTR_SPARSE_MMA_MASK
	.align		4
.L_226:
        /*0048*/ 	.byte	0x03, 0x50
        /*004a*/ 	.short	0x0000


	//----- nvinfo : EIATTR_MAXREG_COUNT
	.align		4
        /*004c*/ 	.byte	0x03, 0x1b
        /*004e*/ 	.short	0x00ff


	//----- nvinfo : EIATTR_MERCURY_ISA_VERSION
	.align		4
        /*0050*/ 	.byte	0x03, 0x5f
        /*0052*/ 	.short	0x0101


	//----- nvinfo : EIATTR_VRC_CTA_INIT_COUNT
	.align		4
        /*0054*/ 	.byte	0x02, 0x4a
	.zero		1
	.zero		1


	//----- nvinfo : EIATTR_EXIT_INSTR_OFFSETS
	.align		4
        /*0058*/ 	.byte	0x04, 0x1c
        /*005a*/ 	.short	(.L_228 - .L_227)


	//   ....[0]....
.L_227:
        /*005c*/ 	.word	0x00000720


	//----- nvinfo : EIATTR_CBANK_PARAM_SIZE
	.align		4
.L_228:
        /*0060*/ 	.byte	0x03, 0x19
        /*0062*/ 	.short	0x001c


	//----- nvinfo : EIATTR_PARAM_CBANK
	.align		4
        /*0064*/ 	.byte	0x04, 0x0a
        /*0066*/ 	.short	(.L_230 - .L_229)
	.align		4
.L_229:
        /*0068*/ 	.word	index@(.nv.constant0._Z8poly_sinPKfS0_Pfi)
        /*006c*/ 	.short	0x0380
        /*006e*/ 	.short	0x001c


	//----- nvinfo : EIATTR_SW_WAR
	.align		4
.L_230:
        /*0070*/ 	.byte	0x04, 0x36
        /*0072*/ 	.short	(.L_232 - .L_231)
.L_231:
        /*0074*/ 	.word	0x00000008
.L_232:


//--------------------- .nv.info._Z7std_sinPKfS0_Pfi --------------------------
	.section	.nv.info._Z7std_sinPKfS0_Pfi,"",@"SHT_CUDA_INFO"
	.sectionflags	@""
	.align	4


	//----- nvinfo : EIATTR_CUDA_API_VERSION
	.align		4
        /*0000*/ 	.byte	0x04, 0x37
        /*0002*/ 	.short	(.L_234 - .L_233)
.L_233:
        /*0004*/ 	.word	0x00000082


	//----- nvinfo : EIATTR_KPARAM_INFO
	.align		4
.L_234:
        /*0008*/ 	.byte	0x04, 0x17
        /*000a*/ 	.short	(.L_236 - .L_235)
.L_235:
        /*000c*/ 	.word	0x00000000
        /*0010*/ 	.short	0x0003
        /*0012*/ 	.short	0x0018
        /*0014*/ 	.byte	0x00, 0xf0, 0x11, 0x00


	//----- nvinfo : EIATTR_KPARAM_INFO
	.align		4
.L_236:
        /*0018*/ 	.byte	0x04, 0x17
        /*001a*/ 	.short	(.L_238 - .L_237)
.L_237:
        /*001c*/ 	.word	0x00000000
        /*0020*/ 	.short	0x0002
        /*0022*/ 	.short	0x0010
        /*0024*/ 	.byte	0x00, 0xf5, 0x21, 0x00


	//----- nvinfo : EIATTR_KPARAM_INFO
	.align		4
.L_238:
        /*0028*/ 	.byte	0x04, 0x17
        /*002a*/ 	.short	(.L_240 - .L_239)
.L_239:
        /*002c*/ 	.word	0x00000000
        /*0030*/ 	.short	0x0001
        /*0032*/ 	.short	0x0008
        /*0034*/ 	.byte	0x00, 0xf5, 0x21, 0x00


	//----- nvinfo : EIATTR_KPARAM_INFO
	.align		4
.L_240:
        /*0038*/ 	.byte	0x04, 0x17
        /*003a*/ 	.short	(.L_242 - .L_241)
.L_241:
        /*003c*/ 	.word	0x00000000
        /*0040*/ 	.short	0x0000
        /*0042*/ 	.short	0x0000
        /*0044*/ 	.byte	0x00, 0xf5, 0x21, 0x00


	//----- nvinfo : EIATTR_SPARSE_MMA_MASK
	.align		4
.L_242:
        /*0048*/ 	.byte	0x03, 0x50
        /*004a*/ 	.short	0x0000


	//----- nvinfo : EIATTR_MAXREG_COUNT
	.align		4
        /*004c*/ 	.byte	0x03, 0x1b
        /*004e*/ 	.short	0x00ff


	//----- nvinfo : EIATTR_MERCURY_ISA_VERSION
	.align		4
        /*0050*/ 	.byte	0x03, 0x5f
        /*0052*/ 	.short	0x0101


	//----- nvinfo : EIATTR_VRC_CTA_INIT_COUNT
	.align		4
        /*0054*/ 	.byte	0x02, 0x4a
	.zero		1
	.zero		1


	//----- nvinfo : EIATTR_EXIT_INSTR_OFFSETS
	.align		4
        /*0058*/ 	.byte	0x04, 0x1c
        /*005a*/ 	.short	(.L_244 - .L_243)


	//   ....[0]....
.L_243:
        /*005c*/ 	.word	0x000008e0


	//----- nvinfo : EIATTR_CRS_STACK_SIZE
	.align		4
.L_244:
        /*0060*/ 	.byte	0x04, 0x1e
        /*0062*/ 	.short	(.L_246 - .L_245)
.L_245:
        /*0064*/ 	.word	0x00000000


	//----- nvinfo : EIATTR_CBANK_PARAM_SIZE
	.align		4
.L_246:
        /*0068*/ 	.byte	0x03, 0x19
        /*006a*/ 	.short	0x001c


	//----- nvinfo : EIATTR_PARAM_CBANK
	.align		4
        /*006c*/ 	.byte	0x04, 0x0a
        /*006e*/ 	.short	(.L_248 - .L_247)
	.align		4
.L_247:
        /*0070*/ 	.word	index@(.nv.constant0._Z7std_sinPKfS0_Pfi)
        /*0074*/ 	.short	0x0380
        /*0076*/ 	.short	0x001c


	//----- nvinfo : EIATTR_SW_WAR
	.align		4
.L_248:
        /*0078*/ 	.byte	0x04, 0x36
        /*007a*/ 	.short	(.L_250 - .L_249)
.L_249:
        /*007c*/ 	.word	0x00000008
.L_250:


//--------------------- .nv.info._Z8std_sqrtPKfS0_Pfi --------------------------
	.section	.nv.info._Z8std_sqrtPKfS0_Pfi,"",@"SHT_CUDA_INFO"
	.sectionflags	@""
	.align	4


	//----- nvinfo : EIATTR_CUDA_API_VERSION
	.align		4
        /*0000*/ 	.byte	0x04, 0x37
        /*0002*/ 	.short	(.L_252 - .L_251)
.L_251:
        /*0004*/ 	.word	0x00000082


	//----- nvinfo : EIATTR_KPARAM_INFO
	.align		4
.L_252:
        /*0008*/ 	.byte	0x04, 0x17
        /*000a*/ 	.short	(.L_254 - .L_253)
.L_253:
        /*000c*/ 	.word	0x00000000
        /*0010*/ 	.short	0x0003
        /*0012*/ 	.short	0x0018
        /*0014*/ 	.byte	0x00, 0xf0, 0x11, 0x00


	//----- nvinfo : EIATTR_KPARAM_INFO
	.align		4
.L_254:
        /*0018*/ 	.byte	0x04, 0x17
        /*001a*/ 	.short	(.L_256 - .L_255)
.L_255:
        /*001c*/ 	.word	0x00000000
        /*0020*/ 	.short	0x0002
        /*0022*/ 	.short	0x0010
        /*0024*/ 	.byte	0x00, 0xf5, 0x21, 0x00


	//----- nvinfo : EIATTR_KPARAM_INFO
	.align		4
.L_256:
        /*0028*/ 	.byte	0x04, 0x17
        /*002a*/ 	.short	(.L_258 - .L_257)
.L_257:
        /*002c*/ 	.word	0x00000000
        /*0030*/ 	.short	0x0001
        /*0032*/ 	.short	0x0008
        /*0034*/ 	.byte	0x00, 0xf5, 0x21, 0x00


	//----- nvinfo : EIATTR_KPARAM_INFO
	.align		4
.L_258:
        /*0038*/ 	.byte	0x04, 0x17
        /*003a*/ 	.short	(.L_260 - .L_259)
.L_259:
        /*003c*/ 	.word	0x00000000
        /*0040*/ 	.short	0x0000
        /*0042*/ 	.short	0x0000
        /*0044*/ 	.byte	0x00, 0xf5, 0x21, 0x00


	//----- nvinfo : EIATTR_SPARSE_MMA_MASK
	.align		4
.L_260:
        /*0048*/ 	.byte	0x03, 0x50
        /*004a*/ 	.short	0x0000


	//----- nvinfo : EIATTR_MAXREG_COUNT
	.align		4
        /*004c*/ 	.byte	0x03, 0x1b
        /*004e*/ 	.short	0x00ff


	//----- nvinfo : EIATTR_MERCURY_ISA_VERSION
	.align		4
        /*0050*/ 	.byte	0x03, 0x5f
        /*0052*/ 	.short	0x0101


	//----- nvinfo : EIATTR_VRC_CTA_INIT_COUNT
	.align		4
        /*0054*/ 	.byte	0x02, 0x4a
	.zero		1
	.zero		1


	//----- nvinfo : EIATTR_EXIT_INSTR_OFFSETS
	.align		4
        /*0058*/ 	.byte	0x04, 0x1c
        /*005a*/ 	.short	(.L_262 - .L_261)


	//   ....[0]....
.L_261:
        /*005c*/ 	.word	0x000013a0


	//----- nvinfo : EIATTR_CRS_STACK_SIZE
	.align		4
.L_262:
        /*0060*/ 	.byte	0x04, 0x1e
        /*0062*/ 	.short	(.L_264 - .L_263)
.L_263:
        /*0064*/ 	.word	0x00000000


	//----- nvinfo : EIATTR_CBANK_PARAM_SIZE
	.align		4
.L_264:
        /*0068*/ 	.byte	0x03, 0x19
        /*006a*/ 	.short	0x001c


	//----- nvinfo : EIATTR_PARAM_CBANK
	.align		4
        /*006c*/ 	.byte	0x04, 0x0a
        /*006e*/ 	.short	(.L_266 - .L_265)
	.align		4
.L_265:
        /*0070*/ 	.word	index@(.nv.constant0._Z8std_sqrtPKfS0_Pfi)
        /*0074*/ 	.short	0x0380
        /*0076*/ 	.short	0x001c


	//----- nvinfo : EIATTR_SW_WAR
	.align		4
.L_266:
        /*0078*/ 	.byte	0x04, 0x36
        /*007a*/ 	.short	(.L_268 - .L_267)
.L_267:
        /*007c*/ 	.word	0x00000008
.L_268:


//--------------------- .nv.info._Z3divPKfS0_Pfi  --------------------------
	.section	.nv.info._Z3divPKfS0_Pfi,"",@"SHT_CUDA_INFO"
	.sectionflags	@""
	.align	4


	//----- nvinfo : EIATTR_CUDA_API_VERSION
	.align		4
        /*0000*/ 	.byte	0x04, 0x37
        /*0002*/ 	.short	(.L_270 - .L_269)
.L_269:
        /*0004*/ 	.word	0x00000082


	//----- nvinfo : EIATTR_KPARAM_INFO
	.align		4
.L_270:
        /*0008*/ 	.byte	0x04, 0x17
        /*000a*/ 	.short	(.L_272 - .L_271)
.L_271:
        /*000c*/ 	.word	0x00000000
        /*0010*/ 	.short	0x0003
        /*0012*/ 	.short	0x0018
        /*0014*/ 	.byte	0x00, 0xf0, 0x11, 0x00


	//----- nvinfo : EIATTR_KPARAM_INFO
	.align		4
.L_272:
        /*0018*/ 	.byte	0x04, 0x17
        /*001a*/ 	.short	(.L_274 - .L_273)
.L_273:
        /*001c*/ 	.word	0x00000000
        /*0020*/ 	.short	0x0002
        /*0022*/ 	.short	0x0010
        /*0024*/ 	.byte	0x00, 0xf5, 0x21, 0x00


	//----- nvinfo : EIATTR_KPARAM_INFO
	.align		4
.L_274:
        /*0028*/ 	.byte	0x04, 0x17
        /*002a*/ 	.short	(.L_276 - .L_275)
.L_275:
        /*002c*/ 	.word	0x00000000
        /*0030*/ 	.short	0x0001
        /*0032*/ 	.short	0x0008
        /*0034*/ 	.byte	0x00, 0xf5, 0x21, 0x00


	//----- nvinfo : EIATTR_KPARAM_INFO
	.align		4
.L_276:
        /*0038*/ 	.byte	0x04, 0x17
        /*003a*/ 	.short	(.L_278 - .L_277)
.L_277:
        /*003c*/ 	.word	0x00000000
        /*0040*/ 	.short	0x0000
        /*0042*/ 	.short	0x0000
        /*0044*/ 	.byte	0x00, 0xf5, 0x21, 0x00


	//----- nvinfo : EIATTR_SPARSE_MMA_MASK
	.align		4
.L_278:
        /*0048*/ 	.byte	0x03, 0x50
        /*004a*/ 	.short	0x0000


	//----- nvinfo : EIATTR_MAXREG_COUNT
	.align		4
        /*004c*/ 	.byte	0x03, 0x1b
        /*004e*/ 	.short	0x00ff


	//----- nvinfo : EIATTR_MERCURY_ISA_VERSION
	.align		4
        /*0050*/ 	.byte	0x03, 0x5f
        /*0052*/ 	.short	0x0101


	//----- nvinfo : EIATTR_VRC_CTA_INIT_COUNT
	.align		4
        /*0054*/ 	.byte	0x02, 0x4a
	.zero		1
	.zero		1


	//----- nvinfo : EIATTR_EXIT_INSTR_OFFSETS
	.align		4
        /*0058*/ 	.byte	0x04, 0x1c
        /*005a*/ 	.short	(.L_280 - .L_279)


	//   ....[0]....
.L_279:
        /*005c*/ 	.word	0x00001490


	//----- nvinfo : EIATTR_CRS_STACK_SIZE
	.align		4
.L_280:
        /*0060*/ 	.byte	0x04, 0x1e
        /*0062*/ 	.short	(.L_282 - .L_281)
.L_281:
        /*0064*/ 	.word	0x00000000


	//----- nvinfo : EIATTR_CBANK_PARAM_SIZE
	.align		4
.L_282:
        /*0068*/ 	.byte	0x03, 0x19
        /*006a*/ 	.short	0x001c


	//----- nvinfo : EIATTR_PARAM_CBANK
	.align		4
        /*006c*/ 	.byte	0x04, 0x0a
        /*006e*/ 	.short	(.L_284 - .L_283)
	.align		4
.L_283:
        /*0070*/ 	.word	index@(.nv.constant0._Z3divPKfS0_Pfi)
        /*0074*/ 	.short	0x0380
        /*0076*/ 	.short	0x001c


	//----- nvinfo : EIATTR_SW_WAR
	.align		4
.L_284:
        /*0078*/ 	.byte	0x04, 0x36
        /*007a*/ 	.short	(.L_286 - .L_285)
.L_285:
        /*007c*/ 	.word	0x00000008
.L_286:


//--------------------- .nv.info._Z3mulPKfS0_Pfi  --------------------------
	.section	.nv.info._Z3mulPKfS0_Pfi,"",@"SHT_CUDA_INFO"
	.sectionflags	@""
	.align	4


	//----- nvinfo : EIATTR_CUDA_API_VERSION
	.align		4
        /*0000*/ 	.byte	0x04, 0x37
        /*0002*/ 	.short	(.L_288 - .L_287)
.L_287:
        /*0004*/ 	.word	0x00000082


	//----- nvinfo : EIATTR_KPARAM_INFO
	.align		4
.L_288:
        /*0008*/ 	.byte	0x04, 0x17
        /*000a*/ 	.short	(.L_290 - .L_289)
.L_289:
        /*000c*/ 	.word	0x00000000
        /*0010*/ 	.short	0x0003
        /*0012*/ 	.short	0x0018
        /*0014*/ 	.byte	0x00, 0xf0, 0x11, 0x00


	//----- nvinfo : EIATTR_KPARAM_INFO
	.align		4
.L_290:
        /*0018*/ 	.byte	0x04, 0x17
        /*001a*/ 	.short	(.L_292 - .L_291)
.L_291:
        /*001c*/ 	.word	0x00000000
        /*0020*/ 	.short	0x0002
        /*0022*/ 	.short	0x0010
        /*0024*/ 	.byte	0x00, 0xf5, 0x21, 0x00


	//----- nvinfo : EIATTR_KPARAM_INFO
	.align		4
.L_292:
        /*0028*/ 	.byte	0x04, 0x17
        /*002a*/ 	.short	(.L_294 - .L_293)
.L_293:
        /*002c*/ 	.word	0x00000000
        /*0030*/ 	.short	0x0001
        /*0032*/ 	.short	0x0008
        /*0034*/ 	.byte	0x00, 0xf5, 0x21, 0x00


	//----- nvinfo : EIATTR_KPARAM_INFO
	.align		4
.L_294:
        /*0038*/ 	.byte	0x04, 0x17
        /*003a*/ 	.short	(.L_296 - .L_295)
.L_295:
        /*003c*/ 	.word	0x00000000
        /*0040*/ 	.short	0x0000
        /*0042*/ 	.short	0x0000
        /*0044*/ 	.byte	0x00, 0xf5, 0x21, 0x00


	//----- nvinfo : EIATTR_SPARSE_MMA_MASK
	.align		4
.L_296:
        /*0048*/ 	.byte	0x03, 0x50
        /*004a*/ 	.short	0x0000


	//----- nvinfo : EIATTR_MAXREG_COUNT
	.align		4
        /*004c*/ 	.byte	0x03, 0x1b
        /*004e*/ 	.short	0x00ff


	//----- nvinfo : EIATTR_MERCURY_ISA_VERSION
	.align		4
        /*0050*/ 	.byte	0x03, 0x5f
        /*0052*/ 	.short	0x0101


	//----- nvinfo : EIATTR_VRC_CTA_INIT_COUNT
	.align		4
        /*0054*/ 	.byte	0x02, 0x4a
	.zero		1
	.zero		1


	//----- nvinfo : EIATTR_EXIT_INSTR_OFFSETS
	.align		4
        /*0058*/ 	.byte	0x04, 0x1c
        /*005a*/ 	.short	(.L_298 - .L_297)


	//   ....[0]....
.L_297:
        /*005c*/ 	.word	0x00000710


	//----- nvinfo : EIATTR_CBANK_PARAM_SIZE
	.align		4
.L_298:
        /*0060*/ 	.byte	0x03, 0x19
        /*0062*/ 	.short	0x001c


	//----- nvinfo : EIATTR_PARAM_CBANK
	.align		4
        /*0064*/ 	.byte	0x04, 0x0a
        /*0066*/ 	.short	(.L_300 - .L_299)
	.align		4
.L_299:
        /*0068*/ 	.word	index@(.nv.constant0._Z3mulPKfS0_Pfi)
        /*006c*/ 	.short	0x0380
        /*006e*/ 	.short	0x001c


	//----- nvinfo : EIATTR_SW_WAR
	.align		4
.L_300:
        /*0070*/ 	.byte	0x04, 0x36
        /*0072*/ 	.short	(.L_302 - .L_301)
.L_301:
        /*0074*/ 	.word	0x00000008
.L_302:


//--------------------- .nv.info._Z3addPKfS0_Pfi  --------------------------
	.section	.nv.info._Z3addPKfS0_Pfi,"",@"SHT_CUDA_INFO"
	.sectionflags	@""
	.align	4


	//----- nvinfo : EIATTR_CUDA_API_VERSION
	.align		4
        /*0000*/ 	.byte	0x04, 0x37
        /*0002*/ 	.short	(.L_304 - .L_303)
.L_303:
        /*0004*/ 	.word	0x00000082


	//----- nvinfo : EIATTR_KPARAM_INFO
	.align		4
.L_304:
        /*0008*/ 	.byte	0x04, 0x17
        /*000a*/ 	.short	(.L_306 - .L_305)
.L_305:
        /*000c*/ 	.word	0x00000000
        /*0010*/ 	.short	0x0003
        /*0012*/ 	.short	0x0018
        /*0014*/ 	.byte	0x00, 0xf0, 0x11, 0x00


	//----- nvinfo : EIATTR_KPARAM_INFO
	.align		4
.L_306:
        /*0018*/ 	.byte	0x04, 0x17
        /*001a*/ 	.short	(.L_308 - .L_307)
.L_307:
        /*001c*/ 	.word	0x00000000
        /*0020*/ 	.short	0x0002
        /*0022*/ 	.short	0x0010
        /*0024*/ 	.byte	0x00, 0xf5, 0x21, 0x00


	//----- nvinfo : EIATTR_KPARAM_INFO
	.align		4
.L_308:
        /*0028*/ 	.byte	0x04, 0x17
        /*002a*/ 	.short	(.L_310 - .L_309)
.L_309:
        /*002c*/ 	.word	0x00000000
        /*0030*/ 	.short	0x0001
        /*0032*/ 	.short	0x0008
        /*0034*/ 	.byte	0x00, 0xf5, 0x21, 0x00


	//----- nvinfo : EIATTR_KPARAM_INFO
	.align		4
.L_310:
        /*0038*/ 	.byte	0x04, 0x17
        /*003a*/ 	.short	(.L_312 - .L_311)
.L_311:
        /*003c*/ 	.word	0x00000000
        /*0040*/ 	.short	0x0000
        /*0042*/ 	.short	0x0000
        /*0044*/ 	.byte	0x00, 0xf5, 0x21, 0x00


	//----- nvinfo : EIATTR_SPARSE_MMA_MASK
	.align		4
.L_312:
        /*0048*/ 	.byte	0x03, 0x50
        /*004a*/ 	.short	0x0000


	//----- nvinfo : EIATTR_MAXREG_COUNT
	.align		4
        /*004c*/ 	.byte	0x03, 0x1b
        /*004e*/ 	.short	0x00ff


	//----- nvinfo : EIATTR_MERCURY_ISA_VERSION
	.align		4
        /*0050*/ 	.byte	0x03, 0x5f
        /*0052*/ 	.short	0x0101


	//----- nvinfo : EIATTR_VRC_CTA_INIT_COUNT
	.align		4
        /*0054*/ 	.byte	0x02, 0x4a
	.zero		1
	.zero		1


	//----- nvinfo : EIATTR_EXIT_INSTR_OFFSETS
	.align		4
        /*0058*/ 	.byte	0x04, 0x1c
        /*005a*/ 	.short	(.L_314 - .L_313)


	//   ....[0]....
.L_313:
        /*005c*/ 	.word	0x00000810


	//----- nvinfo : EIATTR_CBANK_PARAM_SIZE
	.align		4
.L_314:
        /*0060*/ 	.byte	0x03, 0x19
        /*0062*/ 	.short	0x001c


	//----- nvinfo : EIATTR_PARAM_CBANK
	.align		4
        /*0064*/ 	.byte	0x04, 0x0a
        /*0066*/ 	.short	(.L_316 - .L_315)
	.align		4
.L_315:
        /*0068*/ 	.word	index@(.nv.constant0._Z3addPKfS0_Pfi)
        /*006c*/ 	.short	0x0380
        /*006e*/ 	.short	0x001c


	//----- nvinfo : EIATTR_SW_WAR
	.align		4
.L_316:
        /*0070*/ 	.byte	0x04, 0x36
        /*0072*/ 	.short	(.L_318 - .L_317)
.L_317:
        /*0074*/ 	.word	0x00000008
.L_318:


//--------------------- .nv.callgraph             --------------------------
	.section	.nv.callgraph,"",@"SHT_CUDA_CALLGRAPH"
	.align	4
	.sectionentsize	8
	.align		4
        /*0000*/ 	.word	0x00000000
	.align		4
        /*0004*/ 	.word	0xffffffff
	.align		4
        /*0008*/ 	.word	0x00000000
	.align		4
        /*000c*/ 	.word	0xfffffffe
	.align		4
        /*0010*/ 	.word	0x00000000
	.align		4
        /*0014*/ 	.word	0xfffffffd
	.align		4
        /*0018*/ 	.word	0x00000000
	.align		4
        /*001c*/ 	.word	0xfffffffc


//--------------------- .nv.constant4             --------------------------
	.section	.nv.constant4,"a",@progbits
	.align	8
	.align		8
.nv.constant4:
        /*0000*/ 	.dword	__cudart_i2opi_f


//--------------------- .text._Z9nano_sortPKfS0_Pfi --------------------------
	.section	.text._Z9nano_sortPKfS0_Pfi,"ax",@progbits
	.align	128
        .global         _Z9nano_sortPKfS0_Pfi
        .type           _Z9nano_sortPKfS0_Pfi,@function
        .size           _Z9nano_sortPKfS0_Pfi,(.L_x_124 - _Z9nano_sortPKfS0_Pfi)
        .other          _Z9nano_sortPKfS0_Pfi,@"STO_CUDA_ENTRY STV_DEFAULT"
_Z9nano_sortPKfS0_Pfi:
.text._Z9nano_sortPKfS0_Pfi:
[----:B------:R-:W0:Y:S01]  /*0000*/  LDC R1, c[0x0][0x37c] ;  /* 0x0000df00ff017b82 */ /* 0x000e220000000800 */
[----:B------:R-:W1:Y:S01]  /*0010*/  S2R R23, SR_CTAID.X ;  /* 0x0000000000177919 */ /* 0x000e620000002500 */
[----:B------:R-:W1:Y:S06]  /*0020*/  LDCU UR4, c[0x0][0x360] ;  /* 0x00006c00ff0477ac */ /* 0x000e6c0008000800 */
[----:B------:R-:W2:Y:S01]  /*0030*/  LDC.64 R20, c[0x0][0x380] ;  /* 0x0000e000ff147b82 */ /* 0x000ea20000000a00 */
[----:B0-----:R-:W-:Y:S01]  /*0040*/  VIADD R1, R1, 0xffffffe8 ;  /* 0xffffffe801017836 */ /* 0x001fe20000000000 */
[----:B------:R-:W1:Y:S01]  /*0050*/  S2R R0, SR_TID.X ;  /* 0x0000000000007919 */ /* 0x000e620000002100 */
[----:B------:R-:W0:Y:S01]  /*0060*/  LDCU.64 UR6, c[0x0][0x358] ;  /* 0x00006b00ff0677ac */ /* 0x000e220008000a00 */
[----:B-1----:R-:W-:-:S04]  /*0070*/  IMAD R23, R23, UR4, R0 ;  /* 0x0000000417177c24 */ /* 0x002fc8000f8e0200 */
[C---:B------:R-:W-:Y:S02]  /*0080*/  VIADD R27, R23.reuse, 0x1 ;  /* 0x00000001171b7836 */ /* 0x040fe40000000000 */
[----:B--2---:R-:W-:-:S04]  /*0090*/  IMAD.WIDE.U32 R2, R23, 0x4, R20 ;  /* 0x0000000417027825 */ /* 0x004fc800078e0014 */
[----:B------:R-:W-:Y:S01]  /*00a0*/  IMAD.WIDE.U32 R18, R27, 0x4, R20 ;  /* 0x000000041b127825 */ /* 0x000fe200078e0014 */
[----:B0-----:R0:W5:Y:S05]  /*00b0*/  LDG.E R9, desc[UR6][R2.64] ;  /* 0x0000000602097981 */ /* 0x00116a000c1e1900 */
[----:B------:R0:W5:Y:S01]  /*00c0*/  LDG.E R18, desc[UR6][R18.64] ;  /* 0x0000000612127981 */ /* 0x000162000c1e1900 */
[----:B------:R-:W-:Y:S01]  /*00d0*/  IMAD.MOV.U32 R22, RZ, RZ, RZ ;  /* 0x000000ffff167224 */ /* 0x000fe200078e00ff */
[----:B------:R-:W-:-:S06]  /*00e0*/  UMOV UR4, 0x3 ;  /* 0x0000000300047882 */ /* 0x000fcc0000000000 */
.L_x_0:
[----:B0-----:R-:W-:-:S04]  /*00f0*/  VIADD R3, R27, 0x1 ;  /* 0x000000011b037836 */ /* 0x001fc80000000000 */
[----:B------:R-:W-:-:S05]  /*0100*/  IMAD.WIDE.U32 R2, R3, 0x4, R20 ;  /* 0x0000000403027825 */ /* 0x000fca00078e0014 */
[----:B--2---:R-:W2:Y:S01]  /*0110*/  LDG.E R0, desc[UR6][R2.64] ;  /* 0x0000000602007981 */ /* 0x004ea2000c1e1900 */
[----:B------:R-:W-:-:S05]  /*0120*/  IADD3 R27, PT, PT, R27, 0x2, RZ ;  /* 0x000000021b1b7810 */ /* 0x000fca0007ffe0ff */
[----:B------:R-:W-:-:S05]  /*0130*/  IMAD.WIDE.U32 R6, R27, 0x4, R20 ;  /* 0x000000041b067825 */ /* 0x000fca00078e0014 */
[----:B------:R0:W3:Y:S01]  /*0140*/  LDG.E R25, desc[UR6][R6.64] ;  /* 0x0000000606197981 */ /* 0x0000e2000c1e1900 */
[----:B-----5:R-:W-:Y:S01]  /*0150*/  FSETP.GT.AND P2, PT, R9, R18, PT ;  /* 0x000000120900720b */ /* 0x020fe20003f44000 */
[----:B-1----:R-:W1:Y:S01]  /*0160*/  F2F.F64.F32 R4, R9 ;  /* 0x0000000900047310 */ /* 0x002e620000201800 */
[----:B------:R-:W-:Y:S02]  /*0170*/  FSETP.GE.AND P3, PT, R18, R9, PT ;  /* 0x000000091200720b */ /* 0x000fe40003f66000 */
[----:B------:R-:W-:Y:S02]  /*0180*/  SEL R11, RZ, 0x1, !P2 ;  /* 0x00000001ff0b7807 */ /* 0x000fe40005000000 */
[----:B------:R-:W-:-:S03]  /*0190*/  SEL R10, RZ, 0x1, !P3 ;  /* 0x00000001ff0a7807 */ /* 0x000fc60005800000 */
[----:B------:R-:W4:Y:S01]  /*01a0*/  F2F.F64.F32 R16, R18 ;  /* 0x0000001200107310 */ /* 0x000f220000201800 */
[----:B-1----:R-:W-:Y:S04]  /*01b0*/  STL.64 [R1], R4 ;  /* 0x0000000401007387 */ /* 0x002fe80000100a00 */
[----:B----4-:R-:W-:Y:S01]  /*01c0*/  STL.64 [R1+0x8], R16 ;  /* 0x0000081001007387 */ /* 0x010fe20000100a00 */
[CC--:B--2---:R-:W-:Y:S02]  /*01d0*/  FSETP.GT.AND P0, PT, R9.reuse, R0.reuse, PT ;  /* 0x000000000900720b */ /* 0x0c4fe40003f04000 */
[----:B------:R-:W1:Y:S01]  /*01e0*/  F2F.F64.F32 R14, R0 ;  /* 0x00000000000e7310 */ /* 0x000e620000201800 */
[-C--:B------:R-:W-:Y:S02]  /*01f0*/  FSETP.GT.AND P2, PT, R18, R0.reuse, PT ;  /* 0x000000001200720b */ /* 0x080fe40003f44000 */
[----:B------:R-:W-:-:S02]  /*0200*/  FSETP.GTU.AND P1, PT, R9, R0, PT ;  /* 0x000000000900720b */ /* 0x000fc40003f2c000 */
[----:B------:R-:W-:Y:S02]  /*0210*/  FSETP.GTU.AND P3, PT, R18, R0, PT ;  /* 0x000000001200720b */ /* 0x000fe40003f6c000 */
[----:B------:R-:W-:Y:S02]  /*0220*/  SEL R8, RZ, 0x1, !P0 ;  /* 0x00000001ff087807 */ /* 0x000fe40004000000 */
[----:B------:R-:W-:Y:S02]  /*0230*/  SEL R9, RZ, 0x1, !P2 ;  /* 0x00000001ff097807 */ /* 0x000fe40005000000 */
[----:B------:R-:W-:Y:S01]  /*0240*/  SEL R2, RZ, 0x1, P1 ;  /* 0x00000001ff027807 */ /* 0x000fe20000800000 */
[----:B------:R-:W-:Y:S01]  /*0250*/  IMAD.IADD R8, R8, 0x1, R11 ;  /* 0x0000000108087824 */ /* 0x000fe200078e020b */
[----:B0-----:R-:W-:Y:S01]  /*0260*/  SEL R7, RZ, 0x1, P3 ;  /* 0x00000001ff077807 */ /* 0x001fe20001800000 */
[----:B------:R-:W-:-:S03]  /*0270*/  IMAD.IADD R6, R9, 0x1, R10 ;  /* 0x0000000109067824 */ /* 0x000fc600078e020a */
[----:B------:R-:W-:Y:S01]  /*0280*/  LEA R8, R8, R1, 0x3 ;  /* 0x0000000108087211 */ /* 0x000fe200078e18ff */
[----:B------:R-:W-:Y:S02]  /*0290*/  IMAD.IADD R2, R7, 0x1, R2 ;  /* 0x0000000107027824 */ /* 0x000fe400078e0202 */
[--C-:B------:R-:W-:Y:S02]  /*02a0*/  IMAD.U32 R6, R6, 0x8, R1.reuse ;  /* 0x0000000806067824 */ /* 0x100fe400078e0001 */
[----:B------:R-:W-:Y:S01]  /*02b0*/  IMAD.U32 R29, R2, 0x8, R1 ;  /* 0x00000008021d7824 */ /* 0x000fe200078e0001 */
[----:B------:R0:W-:Y:S04]  /*02c0*/  STL.64 [R8], R4 ;  /* 0x0000000408007387 */ /* 0x0001e80000100a00 */
[----:B------:R2:W-:Y:S04]  /*02d0*/  STL.64 [R6], R16 ;  /* 0x0000001006007387 */ /* 0x0005e80000100a00 */
[----:B-1----:R1:W-:Y:S04]  /*02e0*/  STL.64 [R29], R14 ;  /* 0x0000000e1d007387 */ /* 0x0023e80000100a00 */
[----:B------:R-:W4:Y:S04]  /*02f0*/  LDL.64 R10, [R1] ;  /* 0x00000000010a7983 */ /* 0x000f280000100a00 */
[----:B------:R-:W4:Y:S04]  /*0300*/  LDL.64 R12, [R1+0x8] ;  /* 0x00000800010c7983 */ /* 0x000f280000100a00 */
[----:B------:R-:W4:Y:S01]  /*0310*/  LDL.64 R2, [R1+0x18] ;  /* 0x0000180001027983 */ /* 0x000f220000100a00 */
[----:B---3--:R-:W-:-:S02]  /*0320*/  FSETP.GT.AND P0, PT, R18, R25, PT ;  /* 0x000000191200720b */ /* 0x008fc40003f04000 */
[-C--:B------:R-:W-:Y:S01]  /*0330*/  FSETP.GTU.AND P2, PT, R18, R25.reuse, PT ;  /* 0x000000191200720b */ /* 0x080fe20003f4c000 */
[----:B------:R-:W-:Y:S01]  /*0340*/  STL.64 [R1], R16 ;  /* 0x0000001001007387 */ /* 0x000fe20000100a00 */
[CC--:B------:R-:W-:Y:S01]  /*0350*/  FSETP.GT.AND P1, PT, R0.reuse, R25.reuse, PT ;  /* 0x000000190000720b */ /* 0x0c0fe20003f24000 */
[----:B------:R-:W3:Y:S01]  /*0360*/  F2F.F64.F32 R18, R25 ;  /* 0x0000001900127310 */ /* 0x000ee20000201800 */
[----:B------:R-:W-:Y:S01]  /*0370*/  FSETP.GTU.AND P3, PT, R0, R25, PT ;  /* 0x000000190000720b */ /* 0x000fe20003f6c000 */
[----:B------:R-:W-:Y:S01]  /*0380*/  STL.64 [R1+0x8], R14 ;  /* 0x0000080e01007387 */ /* 0x000fe20000100a00 */
[----:B0-----:R-:W-:Y:S02]  /*0390*/  SEL R8, RZ, 0x1, !P0 ;  /* 0x00000001ff087807 */ /* 0x001fe40004000000 */
[----:B--2---:R-:W-:Y:S02]  /*03a0*/  SEL R6, RZ, 0x1, !P1 ;  /* 0x00000001ff067807 */ /* 0x004fe40004800000 */
[----:B------:R-:W-:Y:S01]  /*03b0*/  SEL R5, RZ, 0x1, P2 ;  /* 0x00000001ff057807 */ /* 0x000fe20001000000 */
[----:B------:R-:W-:Y:S01]  /*03c0*/  IMAD.IADD R8, R8, 0x1, R9 ;  /* 0x0000000108087824 */ /* 0x000fe200078e0209 */
[----:B------:R-:W-:-:S02]  /*03d0*/  SEL R4, RZ, 0x1, P3 ;  /* 0x00000001ff047807 */ /* 0x000fc40001800000 */
[----:B------:R-:W-:Y:S01]  /*03e0*/  IADD3 R6, PT, PT, R6, R7, RZ ;  /* 0x0000000706067210 */ /* 0x000fe20007ffe0ff */
[----:B------:R-:W-:Y:S02]  /*03f0*/  IMAD.U32 R26, R8, 0x8, R1 ;  /* 0x00000008081a7824 */ /* 0x000fe400078e0001 */
[----:B------:R-:W-:Y:S02]  /*0400*/  IMAD.IADD R4, R4, 0x1, R5 ;  /* 0x0000000104047824 */ /* 0x000fe400078e0205 */
[----:B------:R-:W-:Y:S01]  /*0410*/  IMAD.U32 R24, R6, 0x8, R1 ;  /* 0x0000000806187824 */ /* 0x000fe200078e0001 */
[----:B------:R-:W-:Y:S02]  /*0420*/  STL.64 [R26], R16 ;  /* 0x000000101a007387 */ /* 0x000fe40000100a00 */
[----:B-1----:R-:W-:Y:S02]  /*0430*/  LEA R29, R4, R1, 0x3 ;  /* 0x00000001041d7211 */ /* 0x002fe400078e18ff */
[----:B------:R-:W-:Y:S04]  /*0440*/  STL.64 [R24], R14 ;  /* 0x0000000e18007387 */ /* 0x000fe80000100a00 */
[----:B---3--:R0:W-:Y:S04]  /*0450*/  STL.64 [R29], R18 ;  /* 0x000000121d007387 */ /* 0x0081e80000100a00 */
[----:B------:R-:W2:Y:S04]  /*0460*/  LDL.64 R4, [R1] ;  /* 0x0000000001047983 */ /* 0x000ea80000100a00 */
[----:B------:R-:W2:Y:S04]  /*0470*/  LDL.64 R8, [R1+0x8] ;  /* 0x0000080001087983 */ /* 0x000ea80000100a00 */
[----:B------:R-:W3:Y:S01]  /*0480*/  LDL.64 R6, [R1+0x18] ;  /* 0x0000180001067983 */ /* 0x000ee20000100a00 */
[----:B------:R-:W-:Y:S01]  /*0490*/  UIADD3 UR4, UPT, UPT, UR4, 0x2, URZ ;  /* 0x0000000204047890 */ /* 0x000fe2000fffe0ff */
[----:B0-----:R-:W-:-:S03]  /*04a0*/  IMAD.MOV.U32 R18, RZ, RZ, R25 ;  /* 0x000000ffff127224 */ /* 0x001fc600078e0019 */
[----:B------:R-:W-:Y:S01]  /*04b0*/  UISETP.NE.AND UP0, UPT, UR4, 0x101, UPT ;  /* 0x000001010400788c */ /* 0x000fe2000bf05270 */
[----:B----4-:R-:W-:Y:S01]  /*04c0*/  DFMA R10, R12, 2, R10 ;  /* 0x400000000c0a782b */ /* 0x010fe2000000000a */
[----:B------:R-:W0:Y:S07]  /*04d0*/  F2F.F64.F32 R12, R22 ;  /* 0x00000016000c7310 */ /* 0x000e2e0000201800 */
[----:B------:R-:W-:-:S08]  /*04e0*/  DFMA R2, R2, 3, R10 ;  /* 0x400800000202782b */ /* 0x000fd0000000000a */
[----:B0-----:R-:W-:-:S10]  /*04f0*/  DADD R2, R2, R12 ;  /* 0x0000000002027229 */ /* 0x001fd4000000000c */
[----:B------:R-:W0:Y:S01]  /*0500*/  F2F.F32.F64 R2, R2 ;  /* 0x0000000200027310 */ /* 0x000e220000301000 */
[----:B--2---:R-:W-:-:S07]  /*0510*/  DFMA R4, R8, 2, R4 ;  /* 0x400000000804782b */ /* 0x004fce0000000004 */
[----:B0-----:R-:W0:Y:S01]  /*0520*/  F2F.F64.F32 R8, R2 ;  /* 0x0000000200087310 */ /* 0x001e220000201800 */
[----:B---3--:R-:W-:-:S08]  /*0530*/  DFMA R4, R6, 3, R4 ;  /* 0x400800000604782b */ /* 0x008fd00000000004 */
[----:B0-----:R-:W-:Y:S01]  /*0540*/  DADD R4, R4, R8 ;  /* 0x0000000004047229 */ /* 0x001fe20000000008 */
[----:B------:R-:W-:-:S05]  /*0550*/  IMAD.MOV.U32 R9, RZ, RZ, R0 ;  /* 0x000000ffff097224 */ /* 0x000fca00078e0000 */
[----:B------:R1:W2:Y:S01]  /*0560*/  F2F.F32.F64 R22, R4 ;  /* 0x0000000400167310 */ /* 0x0002a20000301000 */
[----:B------:R-:W-:Y:S05]  /*0570*/  BRA.U UP0, `(.L_x_0) ;  /* 0xfffffff900dc7547 */ /* 0x000fea000b83ffff */
[----:B------:R-:W0:Y:S02]  /*0580*/  LDC.64 R2, c[0x0][0x390] ;  /* 0x0000e400ff027b82 */ /* 0x000e240000000a00 */
[----:B0-----:R-:W-:-:S05]  /*0590*/  IMAD.WIDE R2, R23, 0x4, R2 ;  /* 0x0000000417027825 */ /* 0x001fca00078e0202 */
[----:B--2---:R-:W-:Y:S01]  /*05a0*/  STG.E desc[UR6][R2.64], R22 ;  /* 0x0000001602007986 */ /* 0x004fe2000c101906 */
[----:B------:R-:W-:Y:S05]  /*05b0*/  EXIT ;  /* 0x000000000000794d */ /* 0x000fea0003800000 */
.L_x_1:
[----:B------:R-:W-:-:S00]  /*05c0*/  BRA `(.L_x_1) ;  /* 0xfffffffc00fc7947 */ /* 0x000fc0000383ffff */
[----:B------:R-:W-:-:S00]  /*05d0*/  NOP ;  /* 0x0000000000007918 */ /* 0x000fc00000000000 */
        /* <DEDUP_REMOVED lines=10> */
.L_x_124:


//--------------------- .text._Z4sortPKfS0_Pfi    --------------------------
	.section	.text._Z4sortPKfS0_Pfi,"ax",@progbits
	.align	128
        .global         _Z4sortPKfS0_Pfi
        .type           _Z4sortPKfS0_Pfi,@function
        .size           _Z4sortPKfS0_Pfi,(.L_x_125 - _Z4sortPKfS0_Pfi)
        .other          _Z4sortPKfS0_Pfi,@"STO_CUDA_ENTRY STV_DEFAULT"
_Z4sortPKfS0_Pfi:
.text._Z4sortPKfS0_Pfi:
[----:B------:R-:W-:Y:S01]  /*0000*/  LDC R1, c[0x0][0x37c] ;  /* 0x0000df00ff017b82 */ /* 0x000fe20000000800 */
[----:B------:R-:W0:Y:S07]  /*0010*/  S2R R5, SR_CTAID.X ;  /* 0x0000000000057919 */ /* 0x000e2e0000002500 */
[----:B------:R-:W1:Y:S01]  /*0020*/  LDC.64 R2, c[0x0][0x390] ;  /* 0x0000e400ff027b82 */ /* 0x000e620000000a00 */
[----:B------:R-:W0:Y:S01]  /*0030*/  LDCU UR6, c[0x0][0x360] ;  /* 0x00006c00ff0677ac */ /* 0x000e220008000800 */
[----:B------:R-:W0:Y:S01]  /*0040*/  S2R R0, SR_TID.X ;  /* 0x0000000000007919 */ /* 0x000e220000002100 */
[----:B------:R-:W2:Y:S01]  /*0050*/  LDCU.64 UR4, c[0x0][0x358] ;  /* 0x00006b00ff0477ac */ /* 0x000ea20008000a00 */
[----:B0-----:R-:W-:-:S04]  /*0060*/  IMAD R5, R5, UR6, R0 ;  /* 0x0000000605057c24 */ /* 0x001fc8000f8e0200 */
[----:B-1----:R-:W-:-:S05]  /*0070*/  IMAD.WIDE R2, R5, 0x4, R2 ;  /* 0x0000000405027825 */ /* 0x002fca00078e0202 */
[----:B--2---:R-:W-:Y:S01]  /*0080*/  STG.E desc[UR4][R2.64], RZ ;  /* 0x000000ff02007986 */ /* 0x004fe2000c101904 */
[----:B------:R-:W-:Y:S05]  /*0090*/  EXIT ;  /* 0x000000000000794d */ /* 0x000fea0003800000 */
.L_x_2:
        /* <DEDUP_REMOVED lines=14> */
.L_x_125:


//--------------------- .text._Z7mul_andPKfS0_Pfi --------------------------
	.section	.text._Z7mul_andPKfS0_Pfi,"ax",@progbits
	.align	128
        .global         _Z7mul_andPKfS0_Pfi
        .type           _Z7mul_andPKfS0_Pfi,@function
        .size           _Z7mul_andPKfS0_Pfi,(.L_x_126 - _Z7mul_andPKfS0_Pfi)
        .other          _Z7mul_andPKfS0_Pfi,@"STO_CUDA_ENTRY STV_DEFAULT"
_Z7mul_andPKfS0_Pfi:
.text._Z7mul_andPKfS0_Pfi:
        /* <DEDUP_REMOVED lines=10> */
.L_x_3:
        /* <DEDUP_REMOVED lines=14> */
.L_x_126:


//--------------------- .text._Z7bit_andPKfS0_Pfi --------------------------
	.section	.text._Z7bit_andPKfS0_Pfi,"ax",@progbits
	.align	128
        .global         _Z7bit_andPKfS0_Pfi
        .type           _Z7bit_andPKfS0_Pfi,@function
        .size           _Z7bit_andPKfS0_Pfi,(.L_x_127 - _Z7bit_andPKfS0_Pfi)
        .other          _Z7bit_andPKfS0_Pfi,@"STO_CUDA_ENTRY STV_DEFAULT"
_Z7bit_andPKfS0_Pfi:
.text._Z7bit_andPKfS0_Pfi:
        /* <DEDUP_REMOVED lines=10> */
.L_x_4:
        /* <DEDUP_REMOVED lines=14> */
.L_x_127:


//--------------------- .text._Z11logical_andPKfS0_Pfi --------------------------
	.section	.text._Z11logical_andPKfS0_Pfi,"ax",@progbits
	.align	128
        .global         _Z11logical_andPKfS0_Pfi
        .type           _Z11logical_andPKfS0_Pfi,@function
        .size           _Z11logical_andPKfS0_Pfi,(.L_x_128 - _Z11logical_andPKfS0_Pfi)
        .other          _Z11logical_andPKfS0_Pfi,@"STO_CUDA_ENTRY STV_DEFAULT"
_Z11logical_andPKfS0_Pfi:
.text._Z11logical_andPKfS0_Pfi:
        /* <DEDUP_REMOVED lines=10> */
.L_x_5:
        /* <DEDUP_REMOVED lines=14> */
.L_x_128:


//--------------------- .text._Z9poly_sin4PKfS0_Pfi --------------------------
	.section	.text._Z9poly_sin4PKfS0_Pfi,"ax",@progbits
	.align	128
        .global         _Z9poly_sin4PKfS0_Pfi
        .type           _Z9poly_sin4PKfS0_Pfi,@function
        .size           _Z9poly_sin4PKfS0_Pfi,(.L_x_129 - _Z9poly_sin4PKfS0_Pfi)
        .other          _Z9poly_sin4PKfS0_Pfi,@"STO_CUDA_ENTRY STV_DEFAULT"
_Z9poly_sin4PKfS0_Pfi:
.text._Z9poly_sin4PKfS0_Pfi:
[----:B------:R-:W-:Y:S01]  /*0000*/  LDC R1, c[0x0][0x37c] ;  /* 0x0000df00ff017b82 */ /* 0x000fe20000000800 */
[----:B------:R-:W0:Y:S01]  /*0010*/  S2R R4, SR_CTAID.X ;  /* 0x0000000000047919 */ /* 0x000e220000002500 */
[----:B------:R-:W0:Y:S06]  /*0020*/  LDCU UR4, c[0x0][0x360] ;  /* 0x00006c00ff0477ac */ /* 0x000e2c0008000800 */
[----:B------:R-:W1:Y:S01]  /*0030*/  LDC.64 R2, c[0x0][0x380] ;  /* 0x0000e000ff027b82 */ /* 0x000e620000000a00 */
[----:B------:R-:W-:Y:S01]  /*0040*/  HFMA2 R0, -RZ, RZ, 0, 0 ;  /* 0x00000000ff007431 */ /* 0x000fe200000001ff */
[----:B------:R-:W0:Y:S01]  /*0050*/  S2R R5, SR_TID.X ;  /* 0x0000000000057919 */ /* 0x000e220000002100 */
[----:B------:R-:W2:Y:S01]  /*0060*/  LDCU.64 UR6, c[0x0][0x358] ;  /* 0x00006b00ff0677ac */ /* 0x000ea20008000a00 */
[----:B0-----:R-:W-:Y:S01]  /*0070*/  IMAD R4, R4, UR4, R5 ;  /* 0x0000000404047c24 */ /* 0x001fe2000f8e0205 */
[----:B------:R-:W-:-:S04]  /*0080*/  UMOV UR4, 0x7 ;  /* 0x0000000700047882 */ /* 0x000fc80000000000 */
[----:B--2---:R-:W-:-:S07]  /*0090*/  IADD3 R5, PT, PT, R4, 0x3, RZ ;  /* 0x0000000304057810 */ /* 0x004fce0007ffe0ff */
.L_x_6:
[C---:B------:R-:W-:Y:S02]  /*00a0*/  IADD3 R11, PT, PT, R5.reuse, -0x3, RZ ;  /* 0xfffffffd050b7810 */ /* 0x040fe40007ffe0ff */
[----:B------:R-:W-:-:S03]  /*00b0*/  IADD3 R13, PT, PT, R5, -0x2, RZ ;  /* 0xfffffffe050d7810 */ /* 0x000fc60007ffe0ff */
[----:B-1----:R-:W-:Y:S01]  /*00c0*/  IMAD.WIDE.U32 R10, R11, 0x4, R2 ;  /* 0x000000040b0a7825 */ /* 0x002fe200078e0002 */
[----:B------:R-:W-:-:S03]  /*00d0*/  IADD3 R15, PT, PT, R5, -0x1, RZ ;  /* 0xffffffff050f7810 */ /* 0x000fc60007ffe0ff */
[--C-:B------:R-:W-:Y:S01]  /*00e0*/  IMAD.WIDE.U32 R12, R13, 0x4, R2.reuse ;  /* 0x000000040d0c7825 */ /* 0x100fe200078e0002 */
[----:B------:R-:W2:Y:S03]  /*00f0*/  LDG.E R6, desc[UR6][R10.64] ;  /* 0x000000060a067981 */ /* 0x000ea6000c1e1900 */
[--C-:B------:R-:W-:Y:S01]  /*0100*/  IMAD.WIDE.U32 R14, R15, 0x4, R2.reuse ;  /* 0x000000040f0e7825 */ /* 0x100fe200078e0002 */
[----:B------:R0:W3:Y:S01]  /*0110*/  LDG.E R7, desc[UR6][R12.64] ;  /* 0x000000060c077981 */ /* 0x0000e2000c1e1900 */
[C---:B------:R-:W-:Y:S02]  /*0120*/  IADD3 R19, PT, PT, R5.reuse, 0x1, RZ ;  /* 0x0000000105137810 */ /* 0x040fe40007ffe0ff */
[--C-:B------:R-:W-:Y:S01]  /*0130*/  IMAD.WIDE.U32 R16, R5, 0x4, R2.reuse ;  /* 0x0000000405107825 */ /* 0x100fe200078e0002 */
[----:B------:R1:W4:Y:S03]  /*0140*/  LDG.E R8, desc[UR6][R14.64] ;  /* 0x000000060e087981 */ /* 0x000326000c1e1900 */
[----:B------:R-:W-:Y:S01]  /*0150*/  IMAD.WIDE.U32 R18, R19, 0x4, R2 ;  /* 0x0000000413127825 */ /* 0x000fe200078e0002 */
[----:B------:R5:W4:Y:S01]  /*0160*/  LDG.E R9, desc[UR6][R16.64] ;  /* 0x0000000610097981 */ /* 0x000b22000c1e1900 */
[----:B------:R-:W-:-:S03]  /*0170*/  IADD3 R21, PT, PT, R5, 0x2, RZ ;  /* 0x0000000205157810 */ /* 0x000fc60007ffe0ff */
[----:B------:R3:W4:Y:S02]  /*0180*/  LDG.E R10, desc[UR6][R18.64] ;  /* 0x00000006120a7981 */ /* 0x000724000c1e1900 */
[----:B------:R-:W-:Y:S01]  /*0190*/  IMAD.WIDE.U32 R20, R21, 0x4, R2 ;  /* 0x0000000415147825 */ /* 0x000fe200078e0002 */
[----:B0-----:R-:W-:-:S04]  /*01a0*/  IADD3 R13, PT, PT, R5, 0x3, RZ ;  /* 0x00000003050d7810 */ /* 0x001fc80007ffe0ff */
[----:B------:R4:W4:Y:S01]  /*01b0*/  LDG.E R11, desc[UR6][R20.64] ;  /* 0x00000006140b7981 */ /* 0x000922000c1e1900 */
[----:B------:R-:W-:Y:S01]  /*01c0*/  IADD3 R23, PT, PT, R5, 0x4, RZ ;  /* 0x0000000405177810 */ /* 0x000fe20007ffe0ff */
[----:B-1----:R-:W-:-:S04]  /*01d0*/  IMAD.WIDE.U32 R14, R13, 0x4, R2 ;  /* 0x000000040d0e7825 */ /* 0x002fc800078e0002 */
[----:B------:R-:W-:Y:S01]  /*01e0*/  IMAD.WIDE.U32 R22, R23, 0x4, R2 ;  /* 0x0000000417167825 */ /* 0x000fe200078e0002 */
[----:B------:R0:W4:Y:S04]  /*01f0*/  LDG.E R12, desc[UR6][R14.64] ;  /* 0x000000060e0c7981 */ /* 0x000128000c1e1900 */
[----:B------:R-:W4:Y:S01]  /*0200*/  LDG.E R13, desc[UR6][R22.64] ;  /* 0x00000006160d7981 */ /* 0x000f22000c1e1900 */
[----:B------:R-:W-:Y:S01]  /*0210*/  UIADD3 UR4, UPT, UPT, UR4, 0x8, URZ ;  /* 0x0000000804047890 */ /* 0x000fe2000fffe0ff */
[----:B------:R-:W-:-:S03]  /*0220*/  IADD3 R5, PT, PT, R5, 0x8, RZ ;  /* 0x0000000805057810 */ /* 0x000fc60007ffe0ff */
[----:B------:R-:W-:Y:S01]  /*0230*/  UISETP.NE.AND UP0, UPT, UR4, 0x107, UPT ;  /* 0x000001070400788c */ /* 0x000fe2000bf05270 */
[C---:B--2---:R-:W-:Y:S01]  /*0240*/  FMUL R25, R6.reuse, 0.00018269040447194129229 ;  /* 0x393f909506197820 */ /* 0x044fe20000400000 */
[----:B-----5:R-:W-:-:S03]  /*0250*/  FMUL R17, R6, R6 ;  /* 0x0000000606117220 */ /* 0x020fc60000400000 */
[C---:B------:R-:W-:Y:S01]  /*0260*/  FFMA R16, -R6.reuse, R25, 0.0083046024665236473083 ;  /* 0x3c08100706107423 */ /* 0x040fe20000000119 */
[C---:B---3--:R-:W-:Y:S01]  /*0270*/  FMUL R24, R7.reuse, 0.00018269040447194129229 ;  /* 0x393f909507187820 */ /* 0x048fe20000400000 */
[----:B------:R-:W-:Y:S02]  /*0280*/  FMUL R18, R7, R7 ;  /* 0x0000000707127220 */ /* 0x000fe40000400000 */
[----:B------:R-:W-:Y:S01]  /*0290*/  FFMA R16, R17, R16, -0.16665101051330566406 ;  /* 0xbe2aa69011107423 */ /* 0x000fe20000000010 */
[----:B------:R-:W-:Y:S01]  /*02a0*/  FMUL R17, R6, R17 ;  /* 0x0000001106117220 */ /* 0x000fe20000400000 */
[----:B------:R-:W-:Y:S01]  /*02b0*/  FFMA R19, -R7, R24, 0.0083046024665236473083 ;  /* 0x3c08100707137423 */ /* 0x000fe20000000118 */
[C---:B----4-:R-:W-:Y:S01]  /*02c0*/  FMUL R21, R8.reuse, 0.00018269040447194129229 ;  /* 0x393f909508157820 */ /* 0x050fe20000400000 */
[----:B0-----:R-:W-:Y:S01]  /*02d0*/  FMUL R15, R8, R8 ;  /* 0x00000008080f7220 */ /* 0x001fe20000400000 */
[----:B------:R-:W-:Y:S01]  /*02e0*/  FFMA R17, R17, R16, R6 ;  /* 0x0000001011117223 */ /* 0x000fe20000000006 */
[----:B------:R-:W-:Y:S01]  /*02f0*/  FFMA R19, R18, R19, -0.16665101051330566406 ;  /* 0xbe2aa69012137423 */ /* 0x000fe20000000013 */
[----:B------:R-:W-:Y:S01]  /*0300*/  FFMA R6, -R8, R21, 0.0083046024665236473083 ;  /* 0x3c08100708067423 */ /* 0x000fe20000000115 */
[----:B------:R-:W-:Y:S01]  /*0310*/  FMUL R18, R7, R18 ;  /* 0x0000001207127220 */ /* 0x000fe20000400000 */
[----:B------:R-:W-:Y:S01]  /*0320*/  FMUL R14, R9, 0.00018269040447194129229 ;  /* 0x393f9095090e7820 */ /* 0x000fe20000400000 */
[----:B------:R-:W-:Y:S01]  /*0330*/  FADD R17, R17, R0 ;  /* 0x0000000011117221 */ /* 0x000fe20000000000 */
[----:B------:R-:W-:Y:S01]  /*0340*/  FFMA R6, R15, R6, -0.16665101051330566406 ;  /* 0xbe2aa6900f067423 */ /* 0x000fe20000000006 */
[----:B------:R-:W-:Y:S01]  /*0350*/  FFMA R18, R18, R19, R7 ;  /* 0x0000001312127223 */ /* 0x000fe20000000007 */
[----:B------:R-:W-:Y:S01]  /*0360*/  FMUL R15, R8, R15 ;  /* 0x0000000f080f7220 */ /* 0x000fe20000400000 */
[C---:B------:R-:W-:Y:S01]  /*0370*/  FMUL R0, R9.reuse, R9 ;  /* 0x0000000909007220 */ /* 0x040fe20000400000 */
[----:B------:R-:W-:Y:S01]  /*0380*/  FFMA R7, -R9, R14, 0.0083046024665236473083 ;  /* 0x3c08100709077423 */ /* 0x000fe2000000010e */
[C---:B------:R-:W-:Y:S01]  /*0390*/  FMUL R19, R10.reuse, 0.00018269040447194129229 ;  /* 0x393f90950a137820 */ /* 0x040fe20000400000 */
[----:B------:R-:W-:Y:S01]  /*03a0*/  FFMA R6, R15, R6, R8 ;  /* 0x000000060f067223 */ /* 0x000fe20000000008 */
[----:B------:R-:W-:Y:S01]  /*03b0*/  FMUL R15, R10, R10 ;  /* 0x0000000a0a0f7220 */ /* 0x000fe20000400000 */
[----:B------:R-:W-:Y:S01]  /*03c0*/  FFMA R7, R0, R7, -0.16665101051330566406 ;  /* 0xbe2aa69000077423 */ /* 0x000fe20000000007 */
[----:B------:R-:W-:Y:S01]  /*03d0*/  FFMA R8, -R10, R19, 0.0083046024665236473083 ;  /* 0x3c0810070a087423 */ /* 0x000fe20000000113 */
[----:B------:R-:W-:Y:S01]  /*03e0*/  FADD R17, R17, R18 ;  /* 0x0000001211117221 */ /* 0x000fe20000000000 */
[----:B------:R-:W-:Y:S01]  /*03f0*/  FMUL R0, R9, R0 ;  /* 0x0000000009007220 */ /* 0x000fe20000400000 */
[----:B------:R-:W-:Y:S01]  /*0400*/  FMUL R14, R11, 0.00018269040447194129229 ;  /* 0x393f90950b0e7820 */ /* 0x000fe20000400000 */
[----:B------:R-:W-:Y:S01]  /*0410*/  FFMA R8, R15, R8, -0.16665101051330566406 ;  /* 0xbe2aa6900f087423 */ /* 0x000fe20000000008 */
[----:B------:R-:W-:Y:S01]  /*0420*/  FADD R6, R17, R6 ;  /* 0x0000000611067221 */ /* 0x000fe20000000000 */
[----:B------:R-:W-:Y:S01]  /*0430*/  FFMA R7, R0, R7, R9 ;  /* 0x0000000700077223 */ /* 0x000fe20000000009 */
[----:B------:R-:W-:Y:S01]  /*0440*/  FMUL R15, R10, R15 ;  /* 0x0000000f0a0f7220 */ /* 0x000fe20000400000 */
[C---:B------:R-:W-:Y:S01]  /*0450*/  FMUL R0, R11.reuse, R11 ;  /* 0x0000000b0b007220 */ /* 0x040fe20000400000 */
[----:B------:R-:W-:Y:S01]  /*0460*/  FFMA R9, -R11, R14, 0.0083046024665236473083 ;  /* 0x3c0810070b097423 */ /* 0x000fe2000000010e */
[----:B------:R-:W-:Y:S01]  /*0470*/  FADD R6, R6, R7 ;  /* 0x0000000706067221 */ /* 0x000fe20000000000 */
[----:B------:R-:W-:Y:S01]  /*0480*/  FFMA R15, R15, R8, R10 ;  /* 0x000000080f0f7223 */ /* 0x000fe2000000000a */
[----:B------:R-:W-:Y:S01]  /*0490*/  FMUL R10, R13, 0.00018269040447194129229 ;  /* 0x393f90950d0a7820 */ /* 0x000fe20000400000 */
[----:B------:R-:W-:Y:S01]  /*04a0*/  FFMA R9, R0, R9, -0.16665101051330566406 ;  /* 0xbe2aa69000097423 */ /* 0x000fe20000000009 */
[----:B------:R-:W-:Y:S01]  /*04b0*/  FMUL R0, R11, R0 ;  /* 0x000000000b007220 */ /* 0x000fe20000400000 */
[----:B------:R-:W-:Y:S01]  /*04c0*/  FADD R6, R6, R15 ;  /* 0x0000000f06067221 */ /* 0x000fe20000000000 */
[C---:B------:R-:W-:Y:S01]  /*04d0*/  FMUL R15, R12.reuse, 0.00018269040447194129229 ;  /* 0x393f90950c0f7820 */ /* 0x040fe20000400000 */
[----:B------:R-:W-:Y:S01]  /*04e0*/  FMUL R7, R12, R12 ;  /* 0x0000000c0c077220 */ /* 0x000fe20000400000 */
[----:B------:R-:W-:Y:S01]  /*04f0*/  FFMA R9, R0, R9, R11 ;  /* 0x0000000900097223 */ /* 0x000fe2000000000b */
[C---:B------:R-:W-:Y:S01]  /*0500*/  FMUL R8, R13.reuse, R13 ;  /* 0x0000000d0d087220 */ /* 0x040fe20000400000 */
[----:B------:R-:W-:Y:S01]  /*0510*/  FFMA R0, -R12, R15, 0.0083046024665236473083 ;  /* 0x3c0810070c007423 */ /* 0x000fe2000000010f */
[----:B------:R-:W-:Y:S01]  /*0520*/  FFMA R11, -R13, R10, 0.0083046024665236473083 ;  /* 0x3c0810070d0b7423 */ /* 0x000fe2000000010a */
[----:B------:R-:W-:-:S02]  /*0530*/  FADD R6, R6, R9 ;  /* 0x0000000906067221 */ /* 0x000fc40000000000 */
[----:B------:R-:W-:Y:S01]  /*0540*/  FFMA R0, R7, R0, -0.16665101051330566406 ;  /* 0xbe2aa69007007423 */ /* 0x000fe20000000000 */
[----:B------:R-:W-:Y:S01]  /*0550*/  FMUL R7, R12, R7 ;  /* 0x000000070c077220 */ /* 0x000fe20000400000 */
[----:B------:R-:W-:Y:S01]  /*0560*/  FFMA R11, R8, R11, -0.16665101051330566406 ;  /* 0xbe2aa690080b7423 */ /* 0x000fe2000000000b */
[----:B------:R-:W-:Y:S02]  /*0570*/  FMUL R8, R13, R8 ;  /* 0x000000080d087220 */ /* 0x000fe40000400000 */
[----:B------:R-:W-:Y:S02]  /*0580*/  FFMA R7, R7, R0, R12 ;  /* 0x0000000007077223 */ /* 0x000fe4000000000c */
[----:B------:R-:W-:Y:S02]  /*0590*/  FFMA R11, R8, R11, R13 ;  /* 0x0000000b080b7223 */ /* 0x000fe4000000000d */
[----:B------:R-:W-:-:S04]  /*05a0*/  FADD R6, R6, R7 ;  /* 0x0000000706067221 */ /* 0x000fc80000000000 */
[----:B------:R-:W-:Y:S01]  /*05b0*/  FADD R0, R6, R11 ;  /* 0x0000000b06007221 */ /* 0x000fe20000000000 */
[----:B------:R-:W-:Y:S06]  /*05c0*/  BRA.U UP0, `(.L_x_6) ;  /* 0xfffffff900b47547 */ /* 0x000fec000b83ffff */
[----:B------:R-:W0:Y:S02]  /*05d0*/  LDC.64 R2, c[0x0][0x390] ;  /* 0x0000e400ff027b82 */ /* 0x000e240000000a00 */
[----:B0-----:R-:W-:-:S05]  /*05e0*/  IMAD.WIDE R4, R4, 0x4, R2 ;  /* 0x0000000404047825 */ /* 0x001fca00078e0202 */
[----:B------:R-:W-:Y:S01]  /*05f0*/  STG.E desc[UR6][R4.64], R0 ;  /* 0x0000000004007986 */ /* 0x000fe2000c101906 */
[----:B------:R-:W-:Y:S05]  /*0600*/  EXIT ;  /* 0x000000000000794d */ /* 0x000fea0003800000 */
.L_x_7:
        /* <DEDUP_REMOVED lines=15> */
.L_x_129:


//--------------------- .text._Z9poly_sin3PKfS0_Pfi --------------------------
	.section	.text._Z9poly_sin3PKfS0_Pfi,"ax",@progbits
	.align	128
        .global         _Z9poly_sin3PKfS0_Pfi
        .type           _Z9poly_sin3PKfS0_Pfi,@function
        .size           _Z9poly_sin3PKfS0_Pfi,(.L_x_130 - _Z9poly_sin3PKfS0_Pfi)
        .other          _Z9poly_sin3PKfS0_Pfi,@"STO_CUDA_ENTRY STV_DEFAULT"
_Z9poly_sin3PKfS0_Pfi:
.text._Z9poly_sin3PKfS0_Pfi:
        /* <DEDUP_REMOVED lines=10> */
.L_x_8:
[----:B------:R-:W-:-:S05]  /*00a0*/  IADD3 R11, PT, PT, R5, -0x3, RZ ;  /* 0xfffffffd050b7810 */ /* 0x000fca0007ffe0ff */
[----:B-1----:R-:W-:-:S05]  /*00b0*/  IMAD.WIDE.U32 R10, R11, 0x4, R2 ;  /* 0x000000040b0a7825 */ /* 0x002fca00078e0002 */
[----:B------:R-:W2:Y:S01]  /*00c0*/  LDG.E R6, desc[UR6][R10.64] ;  /* 0x000000060a067981 */ /* 0x000ea2000c1e1900 */
[----:B------:R-:W-:-:S05]  /*00d0*/  IADD3 R13, PT, PT, R5, -0x2, RZ ;  /* 0xfffffffe050d7810 */ /* 0x000fca0007ffe0ff */
[----:B------:R-:W-:-:S05]  /*00e0*/  IMAD.WIDE.U32 R12, R13, 0x4, R2 ;  /* 0x000000040d0c7825 */ /* 0x000fca00078e0002 */
[----:B------:R0:W3:Y:S01]  /*00f0*/  LDG.E R7, desc[UR6][R12.64] ;  /* 0x000000060c077981 */ /* 0x0000e2000c1e1900 */
[----:B------:R-:W-:-:S05]  /*0100*/  IADD3 R15, PT, PT, R5, -0x1, RZ ;  /* 0xffffffff050f7810 */ /* 0x000fca0007ffe0ff */
[----:B------:R-:W-:-:S05]  /*0110*/  IMAD.WIDE.U32 R14, R15, 0x4, R2 ;  /* 0x000000040f0e7825 */ /* 0x000fca00078e0002 */
[----:B------:R1:W4:Y:S01]  /*0120*/  LDG.E R8, desc[UR6][R14.64] ;  /* 0x000000060e087981 */ /* 0x000322000c1e1900 */
[----:B------:R-:W-:-:S05]  /*0130*/  IMAD.WIDE.U32 R16, R5, 0x4, R2 ;  /* 0x0000000405107825 */ /* 0x000fca00078e0002 */
[----:B------:R2:W5:Y:S01]  /*0140*/  LDG.E R9, desc[UR6][R16.64] ;  /* 0x0000000610097981 */ /* 0x000562000c1e1900 */
[C---:B------:R-:W-:Y:S02]  /*0150*/  IADD3 R19, PT, PT, R5.reuse, 0x1, RZ ;  /* 0x0000000105137810 */ /* 0x040fe40007ffe0ff */
[----:B------:R-:W-:-:S03]  /*0160*/  IADD3 R21, PT, PT, R5, 0x2, RZ ;  /* 0x0000000205157810 */ /* 0x000fc60007ffe0ff */
[----:B------:R-:W-:-:S04]  /*0170*/  IMAD.WIDE.U32 R18, R19, 0x4, R2 ;  /* 0x0000000413127825 */ /* 0x000fc800078e0002 */
[----:B------:R-:W-:Y:S01]  /*0180*/  IMAD.WIDE.U32 R20, R21, 0x4, R2 ;  /* 0x0000000415147825 */ /* 0x000fe200078e0002 */
[----:B------:R2:W5:Y:S04]  /*0190*/  LDG.E R11, desc[UR6][R18.64] ;  /* 0x00000006120b7981 */ /* 0x000568000c1e1900 */
[----:B------:R-:W5:Y:S01]  /*01a0*/  LDG.E R10, desc[UR6][R20.64] ;  /* 0x00000006140a7981 */ /* 0x000f62000c1e1900 */
[C---:B0-----:R-:W-:Y:S02]  /*01b0*/  IADD3 R13, PT, PT, R5.reuse, 0x3, RZ ;  /* 0x00000003050d7810 */ /* 0x041fe40007ffe0ff */
[----:B------:R-:W-:-:S03]  /*01c0*/  IADD3 R23, PT, PT, R5, 0x4, RZ ;  /* 0x0000000405177810 */ /* 0x000fc60007ffe0ff */
[----:B-1----:R-:W-:-:S04]  /*01d0*/  IMAD.WIDE.U32 R14, R13, 0x4, R2 ;  /* 0x000000040d0e7825 */ /* 0x002fc800078e0002 */
[----:B------:R-:W-:Y:S01]  /*01e0*/  IMAD.WIDE.U32 R22, R23, 0x4, R2 ;  /* 0x0000000417167825 */ /* 0x000fe200078e0002 */
[----:B------:R0:W5:Y:S04]  /*01f0*/  LDG.E R12, desc[UR6][R14.64] ;  /* 0x000000060e0c7981 */ /* 0x000168000c1e1900 */
[----:B------:R-:W5:Y:S01]  /*0200*/  LDG.E R13, desc[UR6][R22.64] ;  /* 0x00000006160d7981 */ /* 0x000f62000c1e1900 */
[----:B------:R-:W-:Y:S01]  /*0210*/  UIADD3 UR4, UPT, UPT, UR4, 0x8, URZ ;  /* 0x0000000804047890 */ /* 0x000fe2000fffe0ff */
[----:B------:R-:W-:-:S03]  /*0220*/  IADD3 R5, PT, PT, R5, 0x8, RZ ;  /* 0x0000000805057810 */ /* 0x000fc60007ffe0ff */
[----:B------:R-:W-:Y:S01]  /*0230*/  UISETP.NE.AND UP0, UPT, UR4, 0x107, UPT ;  /* 0x000001070400788c */ /* 0x000fe2000bf05270 */
[C---:B--2---:R-:W-:Y:S01]  /*0240*/  FMUL R17, R6.reuse, 0.00018269040447194129229 ;  /* 0x393f909506117820 */ /* 0x044fe20000400000 */
[C---:B------:R-:W-:Y:S01]  /*0250*/  FMUL R19, R6.reuse, 0.0083046024665236473083 ;  /* 0x3c08100706137820 */ /* 0x040fe20000400000 */
[C---:B0-----:R-:W-:Y:S02]  /*0260*/  FMUL R15, R6.reuse, 0.16665101051330566406 ;  /* 0x3e2aa690060f7820 */ /* 0x041fe40000400000 */
[C---:B------:R-:W-:Y:S01]  /*0270*/  FMUL R17, R6.reuse, R17 ;  /* 0x0000001106117220 */ /* 0x040fe20000400000 */
[C---:B------:R-:W-:Y:S01]  /*0280*/  FMUL R19, R6.reuse, R19 ;  /* 0x0000001306137220 */ /* 0x040fe20000400000 */
[C---:B------:R-:W-:Y:S02]  /*0290*/  FMUL R15, R6.reuse, R15 ;  /* 0x0000000f060f7220 */ /* 0x040fe40000400000 */
[C---:B------:R-:W-:Y:S01]  /*02a0*/  FMUL R17, R6.reuse, R17 ;  /* 0x0000001106117220 */ /* 0x040fe20000400000 */
[----:B------:R-:W-:Y:S01]  /*02b0*/  FMUL R19, R6, R19 ;  /* 0x0000001306137220 */ /* 0x000fe20000400000 */
[----:B---3--:R-:W-:-:S02]  /*02c0*/  FMUL R14, R7, 0.00018269040447194129229 ;  /* 0x393f9095070e7820 */ /* 0x008fc40000400000 */
[C---:B------:R-:W-:Y:S01]  /*02d0*/  FMUL R17, R6.reuse, R17 ;  /* 0x0000001106117220 */ /* 0x040fe20000400000 */
[C---:B------:R-:W-:Y:S01]  /*02e0*/  FMUL R19, R6.reuse, R19 ;  /* 0x0000001306137220 */ /* 0x040fe20000400000 */
[C---:B------:R-:W-:Y:S01]  /*02f0*/  FMUL R16, R7.reuse, 0.0083046024665236473083 ;  /* 0x3c08100707107820 */ /* 0x040fe20000400000 */
[C---:B------:R-:W-:Y:S01]  /*0300*/  FMUL R14, R7.reuse, R14 ;  /* 0x0000000e070e7220 */ /* 0x040fe20000400000 */
[C---:B------:R-:W-:Y:S02]  /*0310*/  FMUL R17, R6.reuse, R17 ;  /* 0x0000001106117220 */ /* 0x040fe40000400000 */
[C---:B------:R-:W-:Y:S01]  /*0320*/  FMUL R16, R7.reuse, R16 ;  /* 0x0000001007107220 */ /* 0x040fe20000400000 */
[C---:B------:R-:W-:Y:S01]  /*0330*/  FMUL R14, R7.reuse, R14 ;  /* 0x0000000e070e7220 */ /* 0x040fe20000400000 */
[C---:B------:R-:W-:Y:S02]  /*0340*/  FMUL R17, R6.reuse, R17 ;  /* 0x0000001106117220 */ /* 0x040fe40000400000 */
[C---:B------:R-:W-:Y:S01]  /*0350*/  FMUL R16, R7.reuse, R16 ;  /* 0x0000001007107220 */ /* 0x040fe20000400000 */
[----:B------:R-:W-:Y:S01]  /*0360*/  FMUL R14, R7, R14 ;  /* 0x0000000e070e7220 */ /* 0x000fe20000400000 */
[----:B------:R-:W-:-:S02]  /*0370*/  FMUL R17, R6, R17 ;  /* 0x0000001106117220 */ /* 0x000fc40000400000 */
[C---:B------:R-:W-:Y:S01]  /*0380*/  FMUL R16, R7.reuse, R16 ;  /* 0x0000001007107220 */ /* 0x040fe20000400000 */
[C---:B------:R-:W-:Y:S01]  /*0390*/  FMUL R14, R7.reuse, R14 ;  /* 0x0000000e070e7220 */ /* 0x040fe20000400000 */
[----:B------:R-:W-:Y:S01]  /*03a0*/  FFMA R17, R6, R19, -R17 ;  /* 0x0000001306117223 */ /* 0x000fe20000000811 */
[----:B----4-:R-:W-:Y:S02]  /*03b0*/  FMUL R19, R8, 0.16665101051330566406 ;  /* 0x3e2aa69008137820 */ /* 0x010fe40000400000 */
[C---:B------:R-:W-:Y:S01]  /*03c0*/  FMUL R14, R7.reuse, R14 ;  /* 0x0000000e070e7220 */ /* 0x040fe20000400000 */
[----:B------:R-:W-:Y:S01]  /*03d0*/  FFMA R15, -R6, R15, R17 ;  /* 0x0000000f060f7223 */ /* 0x000fe20000000111 */
[C---:B------:R-:W-:Y:S01]  /*03e0*/  FMUL R17, R8.reuse, 0.00018269040447194129229 ;  /* 0x393f909508117820 */ /* 0x040fe20000400000 */
[----:B------:R-:W-:Y:S01]  /*03f0*/  FMUL R19, R8, R19 ;  /* 0x0000001308137220 */ /* 0x000fe20000400000 */
[C---:B------:R-:W-:Y:S01]  /*0400*/  FMUL R14, R7.reuse, R14 ;  /* 0x0000000e070e7220 */ /* 0x040fe20000400000 */
[----:B------:R-:W-:Y:S01]  /*0410*/  FADD R15, R6, R15 ;  /* 0x0000000f060f7221 */ /* 0x000fe20000000000 */
[C---:B------:R-:W-:Y:S01]  /*0420*/  FMUL R17, R8.reuse, R17 ;  /* 0x0000001108117220 */ /* 0x040fe20000400000 */
[C---:B------:R-:W-:Y:S01]  /*0430*/  FMUL R6, R7.reuse, 0.16665101051330566406 ;  /* 0x3e2aa69007067820 */ /* 0x040fe20000400000 */
[----:B------:R-:W-:Y:S01]  /*0440*/  FFMA R14, R7, R16, -R14 ;  /* 0x00000010070e7223 */ /* 0x000fe2000000080e */
[----:B------:R-:W-:Y:S01]  /*0450*/  FADD R4, R15, R4 ;  /* 0x000000040f047221 */ /* 0x000fe20000000000 */
[C---:B------:R-:W-:Y:S01]  /*0460*/  FMUL R17, R8.reuse, R17 ;  /* 0x0000001108117220 */ /* 0x040fe20000400000 */
[C---:B------:R-:W-:Y:S01]  /*0470*/  FMUL R15, R8.reuse, 0.0083046024665236473083 ;  /* 0x3c081007080f7820 */ /* 0x040fe20000400000 */
[----:B-----5:R-:W-:Y:S01]  /*0480*/  FMUL R16, R9, 0.00018269040447194129229 ;  /* 0x393f909509107820 */ /* 0x020fe20000400000 */
[----:B------:R-:W-:Y:S01]  /*0490*/  FMUL R6, R7, R6 ;  /* 0x0000000607067220 */ /* 0x000fe20000400000 */
[C---:B------:R-:W-:Y:S01]  /*04a0*/  FMUL R17, R8.reuse, R17 ;  /* 0x0000001108117220 */ /* 0x040fe20000400000 */
[C---:B------:R-:W-:Y:S01]  /*04b0*/  FMUL R15, R8.reuse, R15 ;  /* 0x0000000f080f7220 */ /* 0x040fe20000400000 */
[----:B------:R-:W-:Y:S01]  /*04c0*/  FMUL R16, R9, R16 ;  /* 0x0000001009107220 */ /* 0x000fe20000400000 */
[----:B------:R-:W-:Y:S01]  /*04d0*/  FFMA R6, -R7, R6, R14 ;  /* 0x0000000607067223 */ /* 0x000fe2000000010e */
[C---:B------:R-:W-:Y:S01]  /*04e0*/  FMUL R17, R8.reuse, R17 ;  /* 0x0000001108117220 */ /* 0x040fe20000400000 */
[C---:B------:R-:W-:Y:S01]  /*04f0*/  FMUL R15, R8.reuse, R15 ;  /* 0x0000000f080f7220 */ /* 0x040fe20000400000 */
[----:B------:R-:W-:Y:S01]  /*0500*/  FMUL R16, R9, R16 ;  /* 0x0000001009107220 */ /* 0x000fe20000400000 */
[----:B------:R-:W-:Y:S01]  /*0510*/  FADD R7, R7, R6 ;  /* 0x0000000607077221 */ /* 0x000fe20000000000 */
[C---:B------:R-:W-:Y:S01]  /*0520*/  FMUL R17, R8.reuse, R17 ;  /* 0x0000001108117220 */ /* 0x040fe20000400000 */
[C---:B------:R-:W-:Y:S01]  /*0530*/  FMUL R15, R8.reuse, R15 ;  /* 0x0000000f080f7220 */ /* 0x040fe20000400000 */
[C---:B------:R-:W-:Y:S01]  /*0540*/  FMUL R6, R9.reuse, 0.0083046024665236473083 ;  /* 0x3c08100709067820 */ /* 0x040fe20000400000 */
[C---:B------:R-:W-:Y:S01]  /*0550*/  FMUL R16, R9.reuse, R16 ;  /* 0x0000001009107220 */ /* 0x040fe20000400000 */
[----:B------:R-:W-:Y:S01]  /*0560*/  FMUL R17, R8, R17 ;  /* 0x0000001108117220 */ /* 0x000fe20000400000 */
[----:B------:R-:W-:Y:S01]  /*0570*/  FADD R4, R4, R7 ;  /* 0x0000000704047221 */ /* 0x000fe20000000000 */
[C---:B------:R-:W-:Y:S01]  /*0580*/  FMUL R6, R9.reuse, R6 ;  /* 0x0000000609067220 */ /* 0x040fe20000400000 */
[----:B------:R-:W-:Y:S01]  /*0590*/  FMUL R16, R9, R16 ;  /* 0x0000001009107220 */ /* 0x000fe20000400000 */
[----:B------:R-:W-:Y:S01]  /*05a0*/  FFMA R15, R8, R15, -R17 ;  /* 0x0000000f080f7223 */ /* 0x000fe20000000811 */
[----:B------:R-:W-:Y:S01]  /*05b0*/  FMUL R14, R11, 0.00018269040447194129229 ;  /* 0x393f90950b0e7820 */ /* 0x000fe20000400000 */
[----:B------:R-:W-:Y:S01]  /*05c0*/  FMUL R7, R10, 0.00018269040447194129229 ;  /* 0x393f90950a077820 */ /* 0x000fe20000400000 */
[C---:B------:R-:W-:Y:S01]  /*05d0*/  FMUL R6, R9.reuse, R6 ;  /* 0x0000000609067220 */ /* 0x040fe20000400000 */
[----:B------:R-:W-:Y:S01]  /*05e0*/  FFMA R15, -R8, R19, R15 ;  /* 0x00000013080f7223 */ /* 0x000fe2000000010f */
[----:B------:R-:W-:Y:S01]  /*05f0*/  FMUL R16, R9, R16 ;  /* 0x0000001009107220 */ /* 0x000fe20000400000 */
[----:B------:R-:W-:Y:S01]  /*0600*/  FMUL R14, R11, R14 ;  /* 0x0000000e0b0e7220 */ /* 0x000fe20000400000 */
[----:B------:R-:W-:Y:S01]  /*0610*/  FMUL R7, R10, R7 ;  /* 0x000000070a077220 */ /* 0x000fe20000400000 */
[----:B------:R-:W-:Y:S01]  /*0620*/  FADD R15, R8, R15 ;  /* 0x0000000f080f7221 */ /* 0x000fe20000000000 */
[C---:B------:R-:W-:Y:S01]  /*0630*/  FMUL R6, R9.reuse, R6 ;  /* 0x0000000609067220 */ /* 0x040fe20000400000 */
[C---:B------:R-:W-:Y:S01]  /*0640*/  FMUL R16, R9.reuse, R16 ;  /* 0x0000001009107220 */ /* 0x040fe20000400000 */
[----:B------:R-:W-:Y:S01]  /*0650*/  FMUL R8, R9, 0.16665101051330566406 ;  /* 0x3e2aa69009087820 */ /* 0x000fe20000400000 */
[----:B------:R-:W-:Y:S01]  /*0660*/  FMUL R14, R11, R14 ;  /* 0x0000000e0b0e7220 */ /* 0x000fe20000400000 */
[----:B------:R-:W-:Y:S01]  /*0670*/  FMUL R7, R10, R7 ;  /* 0x000000070a077220 */ /* 0x000fe20000400000 */
[----:B------:R-:W-:Y:S01]  /*0680*/  FADD R4, R4, R15 ;  /* 0x0000000f04047221 */ /* 0x000fe20000000000 */
[C---:B------:R-:W-:Y:S01]  /*0690*/  FFMA R6, R9.reuse, R6, -R16 ;  /* 0x0000000609067223 */ /* 0x040fe20000000810 */
[----:B------:R-:W-:Y:S01]  /*06a0*/  FMUL R8, R9, R8 ;  /* 0x0000000809087220 */ /* 0x000fe20000400000 */
[C---:B------:R-:W-:Y:S01]  /*06b0*/  FMUL R16, R11.reuse, 0.0083046024665236473083 ;  /* 0x3c0810070b107820 */ /* 0x040fe20000400000 */
[----:B------:R-:W-:Y:S01]  /*06c0*/  FMUL R14, R11, R14 ;  /* 0x0000000e0b0e7220 */ /* 0x000fe20000400000 */
[C---:B------:R-:W-:Y:S01]  /*06d0*/  FMUL R15, R10.reuse, 0.0083046024665236473083 ;  /* 0x3c0810070a0f7820 */ /* 0x040fe20000400000 */
[C---:B------:R-:W-:Y:S01]  /*06e0*/  FMUL R7, R10.reuse, R7 ;  /* 0x000000070a077220 */ /* 0x040fe20000400000 */
[----:B------:R-:W-:Y:S01]  /*06f0*/  FFMA R6, -R9, R8, R6 ;  /* 0x0000000809067223 */ /* 0x000fe20000000106 */
[C---:B------:R-:W-:Y:S01]  /*0700*/  FMUL R16, R11.reuse, R16 ;  /* 0x000000100b107220 */ /* 0x040fe20000400000 */
[----:B------:R-:W-:Y:S01]  /*0710*/  FMUL R14, R11, R14 ;  /* 0x0000000e0b0e7220 */ /* 0x000fe20000400000 */
[C---:B------:R-:W-:Y:S01]  /*0720*/  FMUL R15, R10.reuse, R15 ;  /* 0x0000000f0a0f7220 */ /* 0x040fe20000400000 */
[C---:B------:R-:W-:Y:S01]  /*0730*/  FMUL R7, R10.reuse, R7 ;  /* 0x000000070a077220 */ /* 0x040fe20000400000 */
[----:B------:R-:W-:Y:S01]  /*0740*/  FADD R9, R9, R6 ;  /* 0x0000000609097221 */ /* 0x000fe20000000000 */
[C---:B------:R-:W-:Y:S01]  /*0750*/  FMUL R16, R11.reuse, R16 ;  /* 0x000000100b107220 */ /* 0x040fe20000400000 */
[C---:B------:R-:W-:Y:S01]  /*0760*/  FMUL R14, R11.reuse, R14 ;  /* 0x0000000e0b0e7220 */ /* 0x040fe20000400000 */
[C---:B------:R-:W-:Y:S01]  /*0770*/  FMUL R15, R10.reuse, R15 ;  /* 0x0000000f0a0f7220 */ /* 0x040fe20000400000 */
[----:B------:R-:W-:Y:S01]  /*0780*/  FMUL R7, R10, R7 ;  /* 0x000000070a077220 */ /* 0x000fe20000400000 */
[----:B------:R-:W-:Y:S01]  /*0790*/  FMUL R17, R12, 0.00018269040447194129229 ;  /* 0x393f90950c117820 */ /* 0x000fe20000400000 */
[----:B------:R-:W-:Y:S01]  /*07a0*/  FADD R4, R4, R9 ;  /* 0x0000000904047221 */ /* 0x000fe20000000000 */
[C---:B------:R-:W-:Y:S01]  /*07b0*/  FMUL R16, R11.reuse, R16 ;  /* 0x000000100b107220 */ /* 0x040fe20000400000 */
[C---:B------:R-:W-:Y:S01]  /*07c0*/  FMUL R14, R11.reuse, R14 ;  /* 0x0000000e0b0e7220 */ /* 0x040fe20000400000 */
[----:B------:R-:W-:Y:S01]  /*07d0*/  FMUL R8, R11, 0.16665101051330566406 ;  /* 0x3e2aa6900b087820 */ /* 0x000fe20000400000 */
[C---:B------:R-:W-:Y:S01]  /*07e0*/  FMUL R15, R10.reuse, R15 ;  /* 0x0000000f0a0f7220 */ /* 0x040fe20000400000 */
[C---:B------:R-:W-:Y:S01]  /*07f0*/  FMUL R7, R10.reuse, R7 ;  /* 0x000000070a077220 */ /* 0x040fe20000400000 */
[----:B------:R-:W-:Y:S01]  /*0800*/  FMUL R9, R10, 0.16665101051330566406 ;  /* 0x3e2aa6900a097820 */ /* 0x000fe20000400000 */
[----:B------:R-:W-:Y:S01]  /*0810*/  FMUL R6, R13, 0.00018269040447194129229 ;  /* 0x393f90950d067820 */ /* 0x000fe20000400000 */
[----:B------:R-:W-:Y:S01]  /*0820*/  FMUL R17, R12, R17 ;  /* 0x000000110c117220 */ /* 0x000fe20000400000 */
[C---:B------:R-:W-:Y:S01]  /*0830*/  FFMA R14, R11.reuse, R16, -R14 ;  /* 0x000000100b0e7223 */ /* 0x040fe2000000080e */
[----:B------:R-:W-:Y:S01]  /*0840*/  FMUL R8, R11, R8 ;  /* 0x000000080b087220 */ /* 0x000fe20000400000 */
[C---:B------:R-:W-:Y:S01]  /*0850*/  FFMA R7, R10.reuse, R15, -R7 ;  /* 0x0000000f0a077223 */ /* 0x040fe20000000807 */
[----:B------:R-:W-:Y:S01]  /*0860*/  FMUL R9, R10, R9 ;  /* 0x000000090a097220 */ /* 0x000fe20000400000 */
[----:B------:R-:W-:Y:S01]  /*0870*/  FMUL R6, R13, R6 ;  /* 0x000000060d067220 */ /* 0x000fe20000400000 */
[----:B------:R-:W-:Y:S01]  /*0880*/  FMUL R17, R12, R17 ;  /* 0x000000110c117220 */ /* 0x000fe20000400000 */
[----:B------:R-:W-:Y:S01]  /*0890*/  FFMA R8, -R11, R8, R14 ;  /* 0x000000080b087223 */ /* 0x000fe2000000010e */
[----:B------:R-:W-:Y:S01]  /*08a0*/  FFMA R7, -R10, R9, R7 ;  /* 0x000000090a077223 */ /* 0x000fe20000000107 */
[----:B------:R-:W-:Y:S01]  /*08b0*/  FMUL R6, R13, R6 ;  /* 0x000000060d067220 */ /* 0x000fe20000400000 */
[C---:B------:R-:W-:Y:S01]  /*08c0*/  FMUL R9, R12.reuse, 0.0083046024665236473083 ;  /* 0x3c0810070c097820 */ /* 0x040fe20000400000 */
[C---:B------:R-:W-:Y:S01]  /*08d0*/  FMUL R17, R12.reuse, R17 ;  /* 0x000000110c117220 */ /* 0x040fe20000400000 */
[----:B------:R-:W-:Y:S01]  /*08e0*/  FADD R11, R11, R8 ;  /* 0x000000080b0b7221 */ /* 0x000fe20000000000 */
[C---:B------:R-:W-:Y:S01]  /*08f0*/  FMUL R8, R13.reuse, 0.0083046024665236473083 ;  /* 0x3c0810070d087820 */ /* 0x040fe20000400000 */
[C---:B------:R-:W-:Y:S01]  /*0900*/  FMUL R6, R13.reuse, R6 ;  /* 0x000000060d067220 */ /* 0x040fe20000400000 */
[C---:B------:R-:W-:Y:S01]  /*0910*/  FMUL R9, R12.reuse, R9 ;  /* 0x000000090c097220 */ /* 0x040fe20000400000 */
[C---:B------:R-:W-:Y:S01]  /*0920*/  FMUL R17, R12.reuse, R17 ;  /* 0x000000110c117220 */ /* 0x040fe20000400000 */
[C---:B------:R-:W-:Y:S01]  /*0930*/  FMUL R8, R13.reuse, R8 ;  /* 0x000000080d087220 */ /* 0x040fe20000400000 */
[C---:B------:R-:W-:Y:S01]  /*0940*/  FMUL R6, R13.reuse, R6 ;  /* 0x000000060d067220 */ /* 0x040fe20000400000 */
[C---:B------:R-:W-:Y:S01]  /*0950*/  FMUL R9, R12.reuse, R9 ;  /* 0x000000090c097220 */ /* 0x040fe20000400000 */
[----:B------:R-:W-:Y:S01]  /*0960*/  FMUL R17, R12, R17 ;  /* 0x000000110c117220 */ /* 0x000fe20000400000 */
[----:B------:R-:W-:Y:S01]  /*0970*/  FADD R4, R4, R11 ;  /* 0x0000000b04047221 */ /* 0x000fe20000000000 */
[C---:B------:R-:W-:Y:S01]  /*0980*/  FMUL R8, R13.reuse, R8 ;  /* 0x000000080d087220 */ /* 0x040fe20000400000 */
[C---:B------:R-:W-:Y:S01]  /*0990*/  FMUL R6, R13.reuse, R6 ;  /* 0x000000060d067220 */ /* 0x040fe20000400000 */
[C---:B------:R-:W-:Y:S01]  /*09a0*/  FMUL R9, R12.reuse, R9 ;  /* 0x000000090c097220 */ /* 0x040fe20000400000 */
[C---:B------:R-:W-:Y:S01]  /*09b0*/  FMUL R17, R12.reuse, R17 ;  /* 0x000000110c117220 */ /* 0x040fe20000400000 */
[C---:B------:R-:W-:Y:S01]  /*09c0*/  FMUL R11, R12.reuse, 0.16665101051330566406 ;  /* 0x3e2aa6900c0b7820 */ /* 0x040fe20000400000 */
[C---:B------:R-:W-:Y:S01]  /*09d0*/  FMUL R8, R13.reuse, R8 ;  /* 0x000000080d087220 */ /* 0x040fe20000400000 */
[C---:B------:R-:W-:Y:S01]  /*09e0*/  FMUL R6, R13.reuse, R6 ;  /* 0x000000060d067220 */ /* 0x040fe20000400000 */
[C---:B------:R-:W-:Y:S01]  /*09f0*/  FMUL R14, R13.reuse, 0.16665101051330566406 ;  /* 0x3e2aa6900d0e7820 */ /* 0x040fe20000400000 */
[C---:B------:R-:W-:Y:S01]  /*0a00*/  FFMA R9, R12.reuse, R9, -R17 ;  /* 0x000000090c097223 */ /* 0x040fe20000000811 */
[----:B------:R-:W-:Y:S01]  /*0a10*/  FMUL R11, R12, R11 ;  /* 0x0000000b0c0b7220 */ /* 0x000fe20000400000 */
[C---:B------:R-:W-:Y:S01]  /*0a20*/  FFMA R6, R13.reuse, R8, -R6 ;  /* 0x000000080d067223 */ /* 0x040fe20000000806 */
[----:B------:R-:W-:Y:S01]  /*0a30*/  FMUL R14, R13, R14 ;  /* 0x0000000e0d0e7220 */ /* 0x000fe20000400000 */
[----:B------:R-:W-:Y:S01]  /*0a40*/  FADD R7, R10, R7 ;  /* 0x000000070a077221 */ /* 0x000fe20000000000 */
[----:B------:R-:W-:-:S02]  /*0a50*/  FFMA R9, -R12, R11, R9 ;  /* 0x0000000b0c097223 */ /* 0x000fc40000000109 */
[C---:B------:R-:W-:Y:S01]  /*0a60*/  FFMA R6, -R13.reuse, R14, R6 ;  /* 0x0000000e0d067223 */ /* 0x040fe20000000106 */
[----:B------:R-:W-:Y:S01]  /*0a70*/  FADD R4, R4, R7 ;  /* 0x0000000704047221 */ /* 0x000fe20000000000 */
[----:B------:R-:W-:Y:S02]  /*0a80*/  FADD R9, R12, R9 ;  /* 0x000000090c097221 */ /* 0x000fe40000000000 */
[----:B------:R-:W-:Y:S02]  /*0a90*/  FADD R13, R13, R6 ;  /* 0x000000060d0d7221 */ /* 0x000fe40000000000 */
[----:B------:R-:W-:-:S04]  /*0aa0*/  FADD R4, R4, R9 ;  /* 0x0000000904047221 */ /* 0x000fc80000000000 */
[----:B------:R-:W-:Y:S01]  /*0ab0*/  FADD R4, R4, R13 ;  /* 0x0000000d04047221 */ /* 0x000fe20000000000 */
[----:B------:R-:W-:Y:S06]  /*0ac0*/  BRA.U UP0, `(.L_x_8) ;  /* 0xfffffff500747547 */ /* 0x000fec000b83ffff */
[----:B------:R-:W0:Y:S02]  /*0ad0*/  LDC.64 R2, c[0x0][0x390] ;  /* 0x0000e400ff027b82 */ /* 0x000e240000000a00 */
[----:B0-----:R-:W-:-:S05]  /*0ae0*/  IMAD.WIDE R2, R0, 0x4, R2 ;  /* 0x0000000400027825 */ /* 0x001fca00078e0202 */
[----:B------:R-:W-:Y:S01]  /*0af0*/  STG.E desc[UR6][R2.64], R4 ;  /* 0x0000000402007986 */ /* 0x000fe2000c101906 */
[----:B------:R-:W-:Y:S05]  /*0b00*/  EXIT ;  /* 0x000000000000794d */ /* 0x000fea0003800000 */
.L_x_9:
        /* <DEDUP_REMOVED lines=15> */
.L_x_130:


//--------------------- .text._Z9poly_sin2PKfS0_Pfi --------------------------
	.section	.text._Z9poly_sin2PKfS0_Pfi,"ax",@progbits
	.align	128
        .global         _Z9poly_sin2PKfS0_Pfi
        .type           _Z9poly_sin2PKfS0_Pfi,@function
        .size           _Z9poly_sin2PKfS0_Pfi,(.L_x_131 - _Z9poly_sin2PKfS0_Pfi)
        .other          _Z9poly_sin2PKfS0_Pfi,@"STO_CUDA_ENTRY STV_DEFAULT"
_Z9poly_sin2PKfS0_Pfi:
.text._Z9poly_sin2PKfS0_Pfi:
        /* <DEDUP_REMOVED lines=10> */
.L_x_10:
[----:B0-----:R-:W-:-:S05]  /*00a0*/  IADD3 R5, PT, PT, R11, -0x3, RZ ;  /* 0xfffffffd0b057810 */ /* 0x001fca0007ffe0ff */
[----:B-1----:R-:W-:-:S05]  /*00b0*/  IMAD.WIDE.U32 R4, R5, 0x4, R2 ;  /* 0x0000000405047825 */ /* 0x002fca00078e0002 */
[----:B--2---:R-:W2:Y:S01]  /*00c0*/  LDG.E R21, desc[UR6][R4.64] ;  /* 0x0000000604157981 */ /* 0x004ea2000c1e1900 */
[----:B------:R-:W-:-:S05]  /*00d0*/  IADD3 R7, PT, PT, R11, -0x2, RZ ;  /* 0xfffffffe0b077810 */ /* 0x000fca0007ffe0ff */
[----:B------:R-:W-:-:S05]  /*00e0*/  IMAD.WIDE.U32 R6, R7, 0x4, R2 ;  /* 0x0000000407067825 */ /* 0x000fca00078e0002 */
[----:B------:R0:W3:Y:S01]  /*00f0*/  LDG.E R17, desc[UR6][R6.64] ;  /* 0x0000000606117981 */ /* 0x0000e2000c1e1900 */
[----:B------:R-:W-:-:S05]  /*0100*/  IADD3 R9, PT, PT, R11, -0x1, RZ ;  /* 0xffffffff0b097810 */ /* 0x000fca0007ffe0ff */
[----:B------:R-:W-:-:S05]  /*0110*/  IMAD.WIDE.U32 R8, R9, 0x4, R2 ;  /* 0x0000000409087825 */ /* 0x000fca00078e0002 */
[----:B------:R-:W4:Y:S01]  /*0120*/  LDG.E R16, desc[UR6][R8.64] ;  /* 0x0000000608107981 */ /* 0x000f22000c1e1900 */
[----:B------:R-:W-:-:S05]  /*0130*/  IMAD.WIDE.U32 R18, R11, 0x4, R2 ;  /* 0x000000040b127825 */ /* 0x000fca00078e0002 */
[----:B------:R-:W5:Y:S01]  /*0140*/  LDG.E R15, desc[UR6][R18.64] ;  /* 0x00000006120f7981 */ /* 0x000f62000c1e1900 */
[----:B------:R-:W-:-:S05]  /*0150*/  IADD3 R23, PT, PT, R11, 0x1, RZ ;  /* 0x000000010b177810 */ /* 0x000fca0007ffe0ff */
[----:B------:R-:W-:-:S05]  /*0160*/  IMAD.WIDE.U32 R22, R23, 0x4, R2 ;  /* 0x0000000417167825 */ /* 0x000fca00078e0002 */
[----:B------:R-:W5:Y:S01]  /*0170*/  LDG.E R14, desc[UR6][R22.64] ;  /* 0x00000006160e7981 */ /* 0x000f62000c1e1900 */
[----:B------:R-:W-:-:S05]  /*0180*/  IADD3 R25, PT, PT, R11, 0x2, RZ ;  /* 0x000000020b197810 */ /* 0x000fca0007ffe0ff */
[----:B------:R-:W-:-:S05]  /*0190*/  IMAD.WIDE.U32 R24, R25, 0x4, R2 ;  /* 0x0000000419187825 */ /* 0x000fca00078e0002 */
[----:B------:R1:W5:Y:S01]  /*01a0*/  LDG.E R13, desc[UR6][R24.64] ;  /* 0x00000006180d7981 */ /* 0x000362000c1e1900 */
[----:B0-----:R-:W-:-:S05]  /*01b0*/  IADD3 R7, PT, PT, R11, 0x3, RZ ;  /* 0x000000030b077810 */ /* 0x001fca0007ffe0ff */
[----:B------:R-:W-:-:S05]  /*01c0*/  IMAD.WIDE.U32 R6, R7, 0x4, R2 ;  /* 0x0000000407067825 */ /* 0x000fca00078e0002 */
[----:B------:R-:W5:Y:S01]  /*01d0*/  LDG.E R12, desc[UR6][R6.64] ;  /* 0x00000006060c7981 */ /* 0x000f62000c1e1900 */
[----:B------:R-:W-:-:S05]  /*01e0*/  IADD3 R27, PT, PT, R11, 0x4, RZ ;  /* 0x000000040b1b7810 */ /* 0x000fca0007ffe0ff */
[----:B------:R-:W-:-:S05]  /*01f0*/  IMAD.WIDE.U32 R26, R27, 0x4, R2 ;  /* 0x000000041b1a7825 */ /* 0x000fca00078e0002 */
[----:B------:R3:W5:Y:S01]  /*0200*/  LDG.E R10, desc[UR6][R26.64] ;  /* 0x000000061a0a7981 */ /* 0x000762000c1e1900 */
[----:B------:R-:W-:Y:S01]  /*0210*/  UMOV UR8, 0xaa75dd6d ;  /* 0xaa75dd6d00087882 */ /* 0x000fe20000000000 */
[----:B------:R-:W-:Y:S01]  /*0220*/  UMOV UR9, 0x3f27f212 ;  /* 0x3f27f21200097882 */ /* 0x000fe20000000000 */
[----:B------:R-:W-:Y:S01]  /*0230*/  UMOV UR10, 0xd847e84c ;  /* 0xd847e84c000a7882 */ /* 0x000fe20000000000 */
[----:B------:R-:W-:Y:S01]  /*0240*/  UMOV UR11, 0x3f810200 ;  /* 0x3f810200000b7882 */ /* 0x000fe20000000000 */
[----:B------:R-:W-:Y:S01]  /*0250*/  UMOV UR12, 0x3805032 ;  /* 0x03805032000c7882 */ /* 0x000fe20000000000 */
[----:B------:R-:W-:Y:S01]  /*0260*/  UMOV UR13, 0x3fc554d2 ;  /* 0x3fc554d2000d7882 */ /* 0x000fe20000000000 */
[----:B------:R-:W-:Y:S01]  /*0270*/  UIADD3 UR4, UPT, UPT, UR4, 0x8, URZ ;  /* 0x0000000804047890 */ /* 0x000fe2000fffe0ff */
[----:B------:R-:W-:-:S03]  /*0280*/  IADD3 R11, PT, PT, R11, 0x8, RZ ;  /* 0x000000080b0b7810 */ /* 0x000fc60007ffe0ff */
[----:B------:R-:W-:Y:S01]  /*0290*/  UISETP.NE.AND UP0, UPT, UR4, 0x107, UPT ;  /* 0x000001070400788c */ /* 0x000fe2000bf05270 */
[----:B--2---:R-:W0:Y:S01]  /*02a0*/  F2F.F64.F32 R4, R21 ;  /* 0x0000001500047310 */ /* 0x004e220000201800 */
[----:B------:R-:W-:-:S04]  /*02b0*/  FMUL R28, R21, R21 ;  /* 0x00000015151c7220 */ /* 0x000fc80000400000 */
[----:B-1----:R-:W-:-:S03]  /*02c0*/  FMUL R24, R21, R28 ;  /* 0x0000001c15187220 */ /* 0x002fc60000400000 */
[----:B------:R-:W1:Y:S01]  /*02d0*/  F2F.F64.F32 R8, R28 ;  /* 0x0000001c00087310 */ /* 0x000e620000201800 */
[----:B---3--:R-:W-:Y:S01]  /*02e0*/  FMUL R26, R17, R17 ;  /* 0x00000011111a7220 */ /* 0x008fe20000400000 */
[----:B0-----:R-:W-:-:S06]  /*02f0*/  DMUL R18, R4, UR8 ;  /* 0x0000000804127c28 */ /* 0x001fcc0008000000 */
[----:B------:R-:W0:Y:S01]  /*0300*/  F2F.F64.F32 R6, R24 ;  /* 0x0000001800067310 */ /* 0x000e220000201800 */
[----:B------:R-:W-:Y:S01]  /*0310*/  FMUL R21, R17, R26 ;  /* 0x0000001a11157220 */ /* 0x000fe20000400000 */
[----:B------:R-:W-:-:S08]  /*0320*/  DFMA R18, R4, -R18, UR10 ;  /* 0x0000000a04127e2b */ /* 0x000fd00008000812 */
[----:B-1----:R-:W-:Y:S01]  /*0330*/  DFMA R18, R8, R18, -UR12 ;  /* 0x8000000c08127e2b */ /* 0x002fe20008000012 */
[----:B------:R-:W1:Y:S07]  /*0340*/  F2F.F64.F32 R8, R20 ;  /* 0x0000001400087310 */ /* 0x000e6e0000201800 */
[----:B0-----:R-:W-:Y:S01]  /*0350*/  DFMA R6, R6, R18, R4 ;  /* 0x000000120606722b */ /* 0x001fe20000000004 */
[----:B------:R4:W0:Y:S07]  /*0360*/  F2F.F64.F32 R4, R17 ;  /* 0x0000001100047310 */ /* 0x00082e0000201800 */
[----:B-1----:R-:W-:Y:S01]  /*0370*/  DADD R22, R6, R8 ;  /* 0x0000000006167229 */ /* 0x002fe20000000008 */
[----:B----4-:R-:W-:Y:S01]  /*0380*/  FMUL R17, R16, R16 ;  /* 0x0000001010117220 */ /* 0x010fe20000400000 */
[----:B------:R-:W1:Y:S01]  /*0390*/  F2F.F64.F32 R6, R26 ;  /* 0x0000001a00067310 */ /* 0x000e620000201800 */
[----:B0-----:R-:W-:-:S07]  /*03a0*/  DMUL R8, R4, UR8 ;  /* 0x0000000804087c28 */ /* 0x001fce0008000000 */
[----:B------:R0:W2:Y:S01]  /*03b0*/  F2F.F32.F64 R22, R22 ;  /* 0x0000001600167310 */ /* 0x0000a20000301000 */
[----:B------:R-:W-:-:S07]  /*03c0*/  DFMA R18, R4, -R8, UR10 ;  /* 0x0000000a04127e2b */ /* 0x000fce0008000808 */
[----:B------:R-:W3:Y:S01]  /*03d0*/  F2F.F64.F32 R8, R21 ;  /* 0x0000001500087310 */ /* 0x000ee20000201800 */
[----:B0-----:R-:W-:Y:S01]  /*03e0*/  FMUL R23, R16, R17 ;  /* 0x0000001110177220 */ /* 0x001fe20000400000 */
[----:B-1----:R-:W-:-:S06]  /*03f0*/  DFMA R18, R6, R18, -UR12 ;  /* 0x8000000c06127e2b */ /* 0x002fcc0008000012 */
[----:B--2---:R5:W0:Y:S02]  /*0400*/  F2F.F64.F32 R6, R22 ;  /* 0x0000001600067310 */ /* 0x004a240000201800 */
[----:B---3--:R-:W-:Y:S01]  /*0410*/  DFMA R8, R8, R18, R4 ;  /* 0x000000120808722b */ /* 0x008fe20000000004 */
[----:B-----5:R-:W-:-:S05]  /*0420*/  FMUL R22, R15, R15 ;  /* 0x0000000f0f167220 */ /* 0x020fca0000400000 */
[----:B------:R-:W1:Y:S02]  /*0430*/  F2F.F64.F32 R4, R16 ;  /* 0x0000001000047310 */ /* 0x000e640000201800 */
[----:B0-----:R-:W-:-:S06]  /*0440*/  DADD R18, R8, R6 ;  /* 0x0000000008127229 */ /* 0x001fcc0000000006 */
[----:B------:R-:W0:Y:S01]  /*0450*/  F2F.F64.F32 R6, R17 ;  /* 0x0000001100067310 */ /* 0x000e220000201800 */
[----:B-1----:R-:W-:-:S07]  /*0460*/  DMUL R8, R4, UR8 ;  /* 0x0000000804087c28 */ /* 0x002fce0008000000 */
[----:B------:R1:W2:Y:S01]  /*0470*/  F2F.F32.F64 R18, R18 ;  /* 0x0000001200127310 */ /* 0x0002a20000301000 */
[----:B------:R-:W-:-:S07]  /*0480*/  DFMA R20, R4, -R8, UR10 ;  /* 0x0000000a04147e2b */ /* 0x000fce0008000808 */
[----:B------:R-:W3:Y:S01]  /*0490*/  F2F.F64.F32 R8, R23 ;  /* 0x0000001700087310 */ /* 0x000ee20000201800 */
[----:B-1----:R-:W-:Y:S01]  /*04a0*/  FMUL R19, R15, R22 ;  /* 0x000000160f137220 */ /* 0x002fe20000400000 */
[----:B0-----:R-:W-:-:S06]  /*04b0*/  DFMA R6, R6, R20, -UR12 ;  /* 0x8000000c06067e2b */ /* 0x001fcc0008000014 */
[----:B--2---:R-:W0:Y:S02]  /*04c0*/  F2F.F64.F32 R20, R18 ;  /* 0x0000001200147310 */ /* 0x004e240000201800 */
[----:B---3--:R-:W-:-:S06]  /*04d0*/  DFMA R6, R8, R6, R4 ;  /* 0x000000060806722b */ /* 0x008fcc0000000004 */
[----:B------:R1:W2:Y:S02]  /*04e0*/  F2F.F64.F32 R4, R15 ;  /* 0x0000000f00047310 */ /* 0x0002a40000201800 */
[----:B0-----:R-:W-:-:S06]  /*04f0*/  DADD R20, R6, R20 ;  /* 0x0000000006147229 */ /* 0x001fcc0000000014 */
[----:B------:R0:W3:Y:S01]  /*0500*/  F2F.F64.F32 R6, R22 ;  /* 0x0000001600067310 */ /* 0x0000e20000201800 */
[----:B-1----:R-:W-:Y:S01]  /*0510*/  FMUL R15, R14, R14 ;  /* 0x0000000e0e0f7220 */ /* 0x002fe20000400000 */
[----:B--2---:R-:W-:-:S06]  /*0520*/  DMUL R8, R4, UR8 ;  /* 0x0000000804087c28 */ /* 0x004fcc0008000000 */
[----:B------:R-:W1:Y:S01]  /*0530*/  F2F.F32.F64 R20, R20 ;  /* 0x0000001400147310 */ /* 0x000e620000301000 */
[----:B0-----:R-:W-:Y:S01]  /*0540*/  FMUL R22, R14, R15 ;  /* 0x0000000f0e167220 */ /* 0x001fe20000400000 */
[----:B------:R-:W-:-:S06]  /*0550*/  DFMA R16, R4, -R8, UR10 ;  /* 0x0000000a04107e2b */ /* 0x000fcc0008000808 */
[----:B------:R-:W0:Y:S02]  /*0560*/  F2F.F64.F32 R8, R19 ;  /* 0x0000001300087310 */ /* 0x000e240000201800 */
[----:B---3--:R-:W-:-:S06]  /*0570*/  DFMA R6, R6, R16, -UR12 ;  /* 0x8000000c06067e2b */ /* 0x008fcc0008000010 */
[----:B-1----:R1:W2:Y:S02]  /*0580*/  F2F.F64.F32 R16, R20 ;  /* 0x0000001400107310 */ /* 0x0022a40000201800 */
[----:B0-----:R-:W-:Y:S01]  /*0590*/  DFMA R6, R8, R6, R4 ;  /* 0x000000060806722b */ /* 0x001fe20000000004 */
[----:B-1----:R-:W-:-:S05]  /*05a0*/  FMUL R20, R13, R13 ;  /* 0x0000000d0d147220 */ /* 0x002fca0000400000 */
[----:B------:R-:W0:Y:S02]  /*05b0*/  F2F.F64.F32 R4, R14 ;  /* 0x0000000e00047310 */ /* 0x000e240000201800 */
[----:B--2---:R-:W-:-:S06]  /*05c0*/  DADD R16, R6, R16 ;  /* 0x0000000006107229 */ /* 0x004fcc0000000010 */
[----:B------:R-:W1:Y:S01]  /*05d0*/  F2F.F64.F32 R6, R15 ;  /* 0x0000000f00067310 */ /* 0x000e620000201800 */
[----:B0-----:R-:W-:-:S07]  /*05e0*/  DMUL R8, R4, UR8 ;  /* 0x0000000804087c28 */ /* 0x001fce0008000000 */
[----:B------:R-:W0:Y:S01]  /*05f0*/  F2F.F32.F64 R21, R16 ;  /* 0x0000001000157310 */ /* 0x000e220000301000 */
[----:B------:R-:W-:-:S07]  /*0600*/  DFMA R18, R4, -R8, UR10 ;  /* 0x0000000a04127e2b */ /* 0x000fce0008000808 */
[----:B------:R-:W-:Y:S01]  /*0610*/  F2F.F64.F32 R14, R20 ;  /* 0x00000014000e7310 */ /* 0x000fe20000201800 */
[----:B-1----:R-:W-:-:S07]  /*0620*/  DFMA R6, R6, R18, -UR12 ;  /* 0x8000000c06067e2b */ /* 0x002fce0008000012 */
[----:B------:R-:W1:Y:S08]  /*0630*/  F2F.F64.F32 R8, R22 ;  /* 0x0000001600087310 */ /* 0x000e700000201800 */
[----:B0-----:R-:W0:Y:S01]  /*0640*/  F2F.F64.F32 R18, R21 ;  /* 0x0000001500127310 */ /* 0x001e220000201800 */
[----:B-1----:R-:W-:-:S07]  /*0650*/  DFMA R6, R8, R6, R4 ;  /* 0x000000060806722b */ /* 0x002fce0000000004 */
[----:B------:R1:W2:Y:S01]  /*0660*/  F2F.F64.F32 R4, R13 ;  /* 0x0000000d00047310 */ /* 0x0002a20000201800 */
[----:B0-----:R-:W-:Y:S01]  /*0670*/  DADD R6, R6, R18 ;  /* 0x0000000006067229 */ /* 0x001fe20000000012 */
[----:B------:R-:W-:Y:S01]  /*0680*/  FMUL R19, R13, R20 ;  /* 0x000000140d137220 */ /* 0x000fe20000400000 */
[----:B-1----:R-:W-:-:S05]  /*0690*/  FMUL R13, R12, R12 ;  /* 0x0000000c0c0d7220 */ /* 0x002fca0000400000 */
[----:B------:R-:W0:Y:S01]  /*06a0*/  F2F.F32.F64 R18, R6 ;  /* 0x0000000600127310 */ /* 0x000e220000301000 */
[----:B------:R-:W-:Y:S01]  /*06b0*/  FMUL R20, R12, R13 ;  /* 0x0000000d0c147220 */ /* 0x000fe20000400000 */
[----:B--2---:R-:W-:-:S06]  /*06c0*/  DMUL R8, R4, UR8 ;  /* 0x0000000804087c28 */ /* 0x004fcc0008000000 */
[----:B------:R-:W-:Y:S02]  /*06d0*/  F2F.F64.F32 R6, R13 ;  /* 0x0000000d00067310 */ /* 0x000fe40000201800 */
[----:B------:R-:W-:-:S06]  /*06e0*/  DFMA R16, R4, -R8, UR10 ;  /* 0x0000000a04107e2b */ /* 0x000fcc0008000808 */
[----:B------:R-:W1:Y:S02]  /*06f0*/  F2F.F64.F32 R8, R19 ;  /* 0x0000001300087310 */ /* 0x000e640000201800 */
[----:B------:R-:W-:-:S06]  /*0700*/  DFMA R14, R14, R16, -UR12 ;  /* 0x8000000c0e0e7e2b */ /* 0x000fcc0008000010 */
[----:B0-----:R-:W0:Y:S02]  /*0710*/  F2F.F64.F32 R16, R18 ;  /* 0x0000001200107310 */ /* 0x001e240000201800 */
[----:B-1----:R-:W-:-:S06]  /*0720*/  DFMA R8, R8, R14, R4 ;  /* 0x0000000e0808722b */ /* 0x002fcc0000000004 */
[----:B------:R-:W1:Y:S02]  /*0730*/  F2F.F64.F32 R4, R12 ;  /* 0x0000000c00047310 */ /* 0x000e640000201800 */
[----:B0-----:R-:W-:-:S06]  /*0740*/  DADD R8, R8, R16 ;  /* 0x0000000008087229 */ /* 0x001fcc0000000010 */
[----:B------:R-:W-:Y:S01]  /*0750*/  F2F.F64.F32 R14, R20 ;  /* 0x00000014000e7310 */ /* 0x000fe20000201800 */
[----:B-1----:R-:W-:-:S07]  /*0760*/  DMUL R16, R4, UR8 ;  /* 0x0000000804107c28 */ /* 0x002fce0008000000 */
[----:B------:R-:W0:Y:S01]  /*0770*/  F2F.F32.F64 R21, R8 ;  /* 0x0000000800157310 */ /* 0x000e220000301000 */
[----:B------:R-:W-:-:S08]  /*0780*/  DFMA R16, R4, -R16, UR10 ;  /* 0x0000000a04107e2b */ /* 0x000fd00008000810 */
[----:B------:R-:W-:Y:S01]  /*0790*/  DFMA R16, R6, R16, -UR12 ;  /* 0x8000000c06107e2b */ /* 0x000fe20008000010 */
[----:B0-----:R-:W0:Y:S07]  /*07a0*/  F2F.F64.F32 R18, R21 ;  /* 0x0000001500127310 */ /* 0x001e2e0000201800 */
[----:B------:R-:W-:Y:S01]  /*07b0*/  DFMA R14, R14, R16, R4 ;  /* 0x000000100e0e722b */ /* 0x000fe20000000004 */
[----:B------:R-:W1:Y:S01]  /*07c0*/  F2F.F64.F32 R6, R10 ;  /* 0x0000000a00067310 */ /* 0x000e620000201800 */
[----:B------:R-:W-:-:S04]  /*07d0*/  FMUL R17, R10, R10 ;  /* 0x0000000a0a117220 */ /* 0x000fc80000400000 */
[----:B------:R-:W-:Y:S02]  /*07e0*/  FMUL R16, R10, R17 ;  /* 0x000000110a107220 */ /* 0x000fe40000400000 */
[----:B0-----:R-:W-:Y:S01]  /*07f0*/  DADD R14, R14, R18 ;  /* 0x000000000e0e7229 */ /* 0x001fe20000000012 */
[----:B------:R-:W0:Y:S01]  /*0800*/  F2F.F64.F32 R4, R17 ;  /* 0x0000001100047310 */ /* 0x000e220000201800 */
[----:B-1----:R-:W-:-:S08]  /*0810*/  DMUL R8, R6, UR8 ;  /* 0x0000000806087c28 */ /* 0x002fd00008000000 */
[----:B------:R-:W1:Y:S01]  /*0820*/  F2F.F32.F64 R14, R14 ;  /* 0x0000000e000e7310 */ /* 0x000e620000301000 */
[----:B------:R-:W-:-:S07]  /*0830*/  DFMA R12, R6, -R8, UR10 ;  /* 0x0000000a060c7e2b */ /* 0x000fce0008000808 */
[----:B------:R-:W2:Y:S01]  /*0840*/  F2F.F64.F32 R8, R16 ;  /* 0x0000001000087310 */ /* 0x000ea20000201800 */
[----:B0-----:R-:W-:-:S07]  /*0850*/  DFMA R4, R4, R12, -UR12 ;  /* 0x8000000c04047e2b */ /* 0x001fce000800000c */
[----:B-1----:R-:W0:Y:S01]  /*0860*/  F2F.F64.F32 R12, R14 ;  /* 0x0000000e000c7310 */ /* 0x002e220000201800 */
[----:B--2---:R-:W-:-:S08]  /*0870*/  DFMA R4, R8, R4, R6 ;  /* 0x000000040804722b */ /* 0x004fd00000000006 */
[----:B0-----:R-:W-:-:S06]  /*0880*/  DADD R4, R4, R12 ;  /* 0x0000000004047229 */ /* 0x001fcc000000000c */
[----:B------:R0:W2:Y:S01]  /*0890*/  F2F.F32.F64 R20, R4 ;  /* 0x0000000400147310 */ /* 0x0000a20000301000 */
[----:B------:R-:W-:Y:S05]  /*08a0*/  BRA.U UP0, `(.L_x_10) ;  /* 0xfffffff500fc7547 */ /* 0x000fea000b83ffff */
[----:B------:R-:W1:Y:S02]  /*08b0*/  LDC.64 R2, c[0x0][0x390] ;  /* 0x0000e400ff027b82 */ /* 0x000e640000000a00 */
[----:B-1----:R-:W-:-:S05]  /*08c0*/  IMAD.WIDE R2, R0, 0x4, R2 ;  /* 0x0000000400027825 */ /* 0x002fca00078e0202 */
[----:B--2---:R-:W-:Y:S01]  /*08d0*/  STG.E desc[UR6][R2.64], R20 ;  /* 0x0000001402007986 */ /* 0x004fe2000c101906 */
[----:B------:R-:W-:Y:S05]  /*08e0*/  EXIT ;  /* 0x000000000000794d */ /* 0x000fea0003800000 */
.L_x_11:
        /* <DEDUP_REMOVED lines=9> */
.L_x_131:


//--------------------- .text._Z8poly_sinPKfS0_Pfi --------------------------
	.section	.text._Z8poly_sinPKfS0_Pfi,"ax",@progbits
	.align	128
        .global         _Z8poly_sinPKfS0_Pfi
        .type           _Z8poly_sinPKfS0_Pfi,@function
        .size           _Z8poly_sinPKfS0_Pfi,(.L_x_132 - _Z8poly_sinPKfS0_Pfi)
        .other          _Z8poly_sinPKfS0_Pfi,@"STO_CUDA_ENTRY STV_DEFAULT"
_Z8poly_sinPKfS0_Pfi:
.text._Z8poly_sinPKfS0_Pfi:
        /* <DEDUP_REMOVED lines=10> */
.L_x_12:
[----:B------:R-:W-:-:S05]  /*00a0*/  IADD3 R5, PT, PT, R9, -0x3, RZ ;  /* 0xfffffffd09057810 */ /* 0x000fca0007ffe0ff */
[----:B-1----:R-:W-:-:S05]  /*00b0*/  IMAD.WIDE.U32 R4, R5, 0x4, R2 ;  /* 0x0000000405047825 */ /* 0x002fca00078e0002 */
[----:B--2---:R-:W2:Y:S01]  /*00c0*/  LDG.E R10, desc[UR6][R4.64] ;  /* 0x00000006040a7981 */ /* 0x004ea2000c1e1900 */
[----:B------:R-:W-:-:S05]  /*00d0*/  IADD3 R17, PT, PT, R9, -0x2, RZ ;  /* 0xfffffffe09117810 */ /* 0x000fca0007ffe0ff */
[----:B------:R-:W-:-:S05]  /*00e0*/  IMAD.WIDE.U32 R16, R17, 0x4, R2 ;  /* 0x0000000411107825 */ /* 0x000fca00078e0002 */
[----:B0-----:R0:W3:Y:S01]  /*00f0*/  LDG.E R13, desc[UR6][R16.64] ;  /* 0x00000006100d7981 */ /* 0x0010e2000c1e1900 */
[----:B------:R-:W-:-:S05]  /*0100*/  IADD3 R7, PT, PT, R9, -0x1, RZ ;  /* 0xffffffff09077810 */ /* 0x000fca0007ffe0ff */
[----:B------:R-:W-:-:S06]  /*0110*/  IMAD.WIDE.U32 R6, R7, 0x4, R2 ;  /* 0x0000000407067825 */ /* 0x000fcc00078e0002 */
[----:B------:R-:W4:Y:S01]  /*0120*/  LDG.E R6, desc[UR6][R6.64] ;  /* 0x0000000606067981 */ /* 0x000f22000c1e1900 */
        /* <DEDUP_REMOVED lines=11> */
[----:B--2---:R-:W2:Y:S02]  /*01e0*/  F2F.F64.F32 R10, R10 ;  /* 0x0000000a000a7310 */ /* 0x004ea40000201800 */
[C---:B--2---:R-:W-:Y:S02]  /*01f0*/  DMUL R4, R10.reuse, UR8 ;  /* 0x000000080a047c28 */ /* 0x044fe40008000000 */
[C---:B0-----:R-:W-:Y:S02]  /*0200*/  DMUL R16, R10.reuse, UR10 ;  /* 0x0000000a0a107c28 */ /* 0x041fe40008000000 */
[----:B------:R-:W-:-:S04]  /*0210*/  DMUL R20, R10, UR12 ;  /* 0x0000000c0a147c28 */ /* 0x000fc80008000000 */
[C---:B------:R-:W-:Y:S01]  /*0220*/  DMUL R4, R10.reuse, R4 ;  /* 0x000000040a047228 */ /* 0x040fe20000000000 */
[----:B----4-:R-:W-:Y:S01]  /*0230*/  F2F.F64.F32 R6, R6 ;  /* 0x0000000600067310 */ /* 0x010fe20000201800 */
[C---:B------:R-:W-:Y:S02]  /*0240*/  DMUL R16, R10.reuse, R16 ;  /* 0x000000100a107228 */ /* 0x040fe40000000000 */
[----:B------:R-:W-:-:S04]  /*0250*/  DMUL R20, R10, R20 ;  /* 0x000000140a147228 */ /* 0x000fc80000000000 */
[C---:B------:R-:W-:Y:S02]  /*0260*/  DMUL R14, R10.reuse, R4 ;  /* 0x000000040a0e7228 */ /* 0x040fe40000000000 */
[----:B---3--:R-:W1:Y:S01]  /*0270*/  F2F.F64.F32 R4, R13 ;  /* 0x0000000d00047310 */ /* 0x008e620000201800 */
[----:B------:R-:W-:-:S05]  /*0280*/  DMUL R16, R10, R16 ;  /* 0x000000100a107228 */ /* 0x000fca0000000000 */
[C---:B------:R-:W-:Y:S02]  /*0290*/  DMUL R14, R10.reuse, R14 ;  /* 0x0000000e0a0e7228 */ /* 0x040fe40000000000 */
[----:B------:R-:W0:Y:S06]  /*02a0*/  F2F.F64.F32 R12, R12 ;  /* 0x0000000c000c7310 */ /* 0x000e2c0000201800 */
[----:B------:R-:W-:Y:S02]  /*02b0*/  DMUL R14, R10, R14 ;  /* 0x0000000e0a0e7228 */ /* 0x000fe40000000000 */
[----:B-1----:R-:W-:-:S06]  /*02c0*/  DMUL R18, R4, UR8 ;  /* 0x0000000804127c28 */ /* 0x002fcc0008000000 */
[----:B------:R-:W-:Y:S02]  /*02d0*/  DMUL R14, R10, R14 ;  /* 0x0000000e0a0e7228 */ /* 0x000fe40000000000 */
[----:B------:R-:W-:Y:S02]  /*02e0*/  DMUL R22, R4, R18 ;  /* 0x0000001204167228 */ /* 0x000fe40000000000 */
[----:B------:R-:W-:-:S04]  /*02f0*/  DMUL R18, R10, R16 ;  /* 0x000000100a127228 */ /* 0x000fc80000000000 */
[----:B------:R-:W-:Y:S02]  /*0300*/  DMUL R16, R10, R14 ;  /* 0x0000000e0a107228 */ /* 0x000fe40000000000 */
[----:B------:R-:W-:-:S06]  /*0310*/  DMUL R14, R4, R22 ;  /* 0x00000016040e7228 */ /* 0x000fcc0000000000 */
[----:B------:R-:W-:Y:S02]  /*0320*/  DFMA R16, R10, R18, -R16 ;  /* 0x000000120a10722b */ /* 0x000fe40000000810 */
[C---:B------:R-:W-:Y:S02]  /*0330*/  DMUL R18, R4.reuse, UR10 ;  /* 0x0000000a04127c28 */ /* 0x040fe40008000000 */
[----:B------:R-:W-:-:S04]  /*0340*/  DMUL R14, R4, R14 ;  /* 0x0000000e040e7228 */ /* 0x000fc80000000000 */
[----:B------:R-:W-:Y:S02]  /*0350*/  DFMA R16, R10, -R20, R16 ;  /* 0x800000140a10722b */ /* 0x000fe40000000010 */
[C---:B------:R-:W-:Y:S02]  /*0360*/  DMUL R18, R4.reuse, R18 ;  /* 0x0000001204127228 */ /* 0x040fe40000000000 */
[----:B------:R-:W-:-:S04]  /*0370*/  DMUL R14, R4, R14 ;  /* 0x0000000e040e7228 */ /* 0x000fc80000000000 */
[----:B------:R-:W-:Y:S02]  /*0380*/  DADD R16, R10, R16 ;  /* 0x000000000a107229 */ /* 0x000fe40000000010 */
[----:B------:R-:W-:Y:S02]  /*0390*/  DMUL R10, R6, UR8 ;  /* 0x00000008060a7c28 */ /* 0x000fe40008000000 */
[C---:B------:R-:W-:Y:S02]  /*03a0*/  DMUL R18, R4.reuse, R18 ;  /* 0x0000001204127228 */ /* 0x040fe40000000000 */
[----:B------:R-:W-:Y:S02]  /*03b0*/  DMUL R14, R4, R14 ;  /* 0x0000000e040e7228 */ /* 0x000fe40000000000 */
[----:B0-----:R-:W-:Y:S02]  /*03c0*/  DADD R16, R16, R12 ;  /* 0x0000000010107229 */ /* 0x001fe4000000000c */
[----:B------:R-:W-:-:S02]  /*03d0*/  DMUL R22, R6, R10 ;  /* 0x0000000a06167228 */ /* 0x000fc40000000000 */
[C---:B------:R-:W-:Y:S02]  /*03e0*/  DMUL R20, R4.reuse, R18 ;  /* 0x0000001204147228 */ /* 0x040fe40000000000 */
[C---:B------:R-:W-:Y:S01]  /*03f0*/  DMUL R18, R4.reuse, R14 ;  /* 0x0000000e04127228 */ /* 0x040fe20000000000 */
[----:B------:R-:W0:Y:S01]  /*0400*/  F2F.F32.F64 R10, R16 ;  /* 0x00000010000a7310 */ /* 0x000e220000301000 */
[----:B------:R-:W-:Y:S02]  /*0410*/  DMUL R12, R4, UR12 ;  /* 0x0000000c040c7c28 */ /* 0x000fe40008000000 */
[C---:B------:R-:W-:Y:S02]  /*0420*/  DMUL R14, R6.reuse, R22 ;  /* 0x00000016060e7228 */ /* 0x040fe40000000000 */
[----:B------:R-:W-:Y:S02]  /*0430*/  DMUL R22, R6, UR10 ;  /* 0x0000000a06167c28 */ /* 0x000fe40008000000 */
[----:B------:R-:W-:-:S02]  /*0440*/  DFMA R18, R4, R20, -R18 ;  /* 0x000000140412722b */ /* 0x000fc40000000812 */
[----:B------:R-:W-:Y:S02]  /*0450*/  DMUL R20, R4, R12 ;  /* 0x0000000c04147228 */ /* 0x000fe40000000000 */
[----:B-----5:R-:W1:Y:S01]  /*0460*/  F2F.F64.F32 R12, R8 ;  /* 0x00000008000c7310 */ /* 0x020e620000201800 */
[C---:B------:R-:W-:Y:S02]  /*0470*/  DMUL R14, R6.reuse, R14 ;  /* 0x0000000e060e7228 */ /* 0x040fe40000000000 */
[----:B------:R-:W-:-:S03]  /*0480*/  DMUL R22, R6, R22 ;  /* 0x0000001606167228 */ /* 0x000fc60000000000 */
[----:B------:R-:W-:Y:S02]  /*0490*/  DFMA R18, R4, -R20, R18 ;  /* 0x800000140412722b */ /* 0x000fe40000000012 */
[----:B0-----:R-:W0:Y:S01]  /*04a0*/  F2F.F64.F32 R10, R10 ;  /* 0x0000000a000a7310 */ /* 0x001e220000201800 */
[C---:B------:R-:W-:Y:S02]  /*04b0*/  DMUL R14, R6.reuse, R14 ;  /* 0x0000000e060e7228 */ /* 0x040fe40000000000 */
[----:B------:R-:W-:-:S03]  /*04c0*/  DMUL R22, R6, R22 ;  /* 0x0000001606167228 */ /* 0x000fc60000000000 */
[----:B------:R-:W-:Y:S02]  /*04d0*/  DADD R18, R4, R18 ;  /* 0x0000000004127229 */ /* 0x000fe40000000012 */
[----:B-1----:R-:W-:Y:S02]  /*04e0*/  DMUL R4, R12, UR8 ;  /* 0x000000080c047c28 */ /* 0x002fe40008000000 */
[C---:B------:R-:W-:Y:S02]  /*04f0*/  DMUL R14, R6.reuse, R14 ;  /* 0x0000000e060e7228 */ /* 0x040fe40000000000 */
[----:B------:R-:W-:Y:S02]  /*0500*/  DMUL R22, R6, R22 ;  /* 0x0000001606167228 */ /* 0x000fe40000000000 */
[----:B------:R-:W-:Y:S02]  /*0510*/  DMUL R20, R12, UR10 ;  /* 0x0000000a0c147c28 */ /* 0x000fe40008000000 */
[----:B0-----:R-:W-:-:S02]  /*0520*/  DADD R18, R18, R10 ;  /* 0x0000000012127229 */ /* 0x001fc4000000000a */
[----:B------:R-:W-:Y:S02]  /*0530*/  DMUL R16, R12, R4 ;  /* 0x000000040c107228 */ /* 0x000fe40000000000 */
[C---:B------:R-:W-:Y:S02]  /*0540*/  DMUL R14, R6.reuse, R14 ;  /* 0x0000000e060e7228 */ /* 0x040fe40000000000 */
[----:B------:R-:W-:Y:S01]  /*0550*/  DMUL R4, R6, UR12 ;  /* 0x0000000c06047c28 */ /* 0x000fe20008000000 */
[----:B------:R-:W0:Y:S01]  /*0560*/  F2F.F32.F64 R10, R18 ;  /* 0x00000012000a7310 */ /* 0x000e220000301000 */
[C---:B------:R-:W-:Y:S02]  /*0570*/  DMUL R20, R12.reuse, R20 ;  /* 0x000000140c147228 */ /* 0x040fe40000000000 */
[----:B------:R-:W-:Y:S02]  /*0580*/  DMUL R16, R12, R16 ;  /* 0x000000100c107228 */ /* 0x000fe40000000000 */
[----:B------:R-:W-:-:S02]  /*0590*/  DFMA R14, R6, R22, -R14 ;  /* 0x00000016060e722b */ /* 0x000fc4000000080e */
[----:B------:R-:W-:Y:S02]  /*05a0*/  DMUL R4, R6, R4 ;  /* 0x0000000406047228 */ /* 0x000fe40000000000 */
[C---:B------:R-:W-:Y:S02]  /*05b0*/  DMUL R20, R12.reuse, R20 ;  /* 0x000000140c147228 */ /* 0x040fe40000000000 */
[----:B------:R-:W-:-:S04]  /*05c0*/  DMUL R16, R12, R16 ;  /* 0x000000100c107228 */ /* 0x000fc80000000000 */
[----:B------:R-:W-:Y:S01]  /*05d0*/  DFMA R4, R6, -R4, R14 ;  /* 0x800000040604722b */ /* 0x000fe2000000000e */
[----:B0-----:R-:W0:Y:S01]  /*05e0*/  F2F.F64.F32 R10, R10 ;  /* 0x0000000a000a7310 */ /* 0x001e220000201800 */
[C---:B------:R-:W-:Y:S02]  /*05f0*/  DMUL R20, R12.reuse, R20 ;  /* 0x000000140c147228 */ /* 0x040fe40000000000 */
[----:B------:R-:W-:-:S04]  /*0600*/  DMUL R16, R12, R16 ;  /* 0x000000100c107228 */ /* 0x000fc80000000000 */
[----:B------:R-:W-:Y:S02]  /*0610*/  DADD R4, R6, R4 ;  /* 0x0000000006047229 */ /* 0x000fe40000000004 */
[C---:B------:R-:W-:Y:S02]  /*0620*/  DMUL R6, R12.reuse, UR12 ;  /* 0x0000000c0c067c28 */ /* 0x040fe40008000000 */
[----:B------:R-:W-:-:S04]  /*0630*/  DMUL R16, R12, R16 ;  /* 0x000000100c107228 */ /* 0x000fc80000000000 */
[----:B0-----:R-:W-:Y:S02]  /*0640*/  DADD R4, R4, R10 ;  /* 0x0000000004047229 */ /* 0x001fe4000000000a */
[C---:B------:R-:W-:Y:S02]  /*0650*/  DMUL R6, R12.reuse, R6 ;  /* 0x000000060c067228 */ /* 0x040fe40000000000 */
[----:B------:R-:W-:-:S06]  /*0660*/  DMUL R16, R12, R16 ;  /* 0x000000100c107228 */ /* 0x000fcc0000000000 */
[----:B------:R-:W0:Y:S02]  /*0670*/  F2F.F32.F64 R4, R4 ;  /* 0x0000000400047310 */ /* 0x000e240000301000 */
[----:B------:R-:W-:-:S08]  /*0680*/  DFMA R16, R12, R20, -R16 ;  /* 0x000000140c10722b */ /* 0x000fd00000000810 */
[C---:B------:R-:W-:Y:S01]  /*0690*/  DFMA R6, R12.reuse, -R6, R16 ;  /* 0x800000060c06722b */ /* 0x040fe20000000010 */
[----:B0-----:R-:W0:Y:S07]  /*06a0*/  F2F.F64.F32 R10, R4 ;  /* 0x00000004000a7310 */ /* 0x001e2e0000201800 */
[----:B------:R-:W-:-:S08]  /*06b0*/  DADD R6, R12, R6 ;  /* 0x000000000c067229 */ /* 0x000fd00000000006 */
[----:B0-----:R-:W-:-:S06]  /*06c0*/  DADD R6, R6, R10 ;  /* 0x0000000006067229 */ /* 0x001fcc000000000a */
[----:B------:R0:W2:Y:S01]  /*06d0*/  F2F.F32.F64 R12, R6 ;  /* 0x00000006000c7310 */ /* 0x0000a20000301000 */
[----:B------:R-:W-:Y:S05]  /*06e0*/  BRA.U UP0, `(.L_x_12) ;  /* 0xfffffff9006c7547 */ /* 0x000fea000b83ffff */
[----:B------:R-:W1:Y:S02]  /*06f0*/  LDC.64 R2, c[0x0][0x390] ;  /* 0x0000e400ff027b82 */ /* 0x000e640000000a00 */
[----:B-1----:R-:W-:-:S05]  /*0700*/  IMAD.WIDE R2, R0, 0x4, R2 ;  /* 0x0000000400027825 */ /* 0x002fca00078e0202 */
[----:B--2---:R-:W-:Y:S01]  /*0710*/  STG.E desc[UR6][R2.64], R12 ;  /* 0x0000000c02007986 */ /* 0x004fe2000c101906 */
[----:B------:R-:W-:Y:S05]  /*0720*/  EXIT ;  /* 0x000000000000794d */ /* 0x000fea0003800000 */
.L_x_13:
        /* <DEDUP_REMOVED lines=13> */
.L_x_132:


//--------------------- .text._Z7std_sinPKfS0_Pfi --------------------------
	.section	.text._Z7std_sinPKfS0_Pfi,"ax",@progbits
	.align	128
        .global         _Z7std_sinPKfS0_Pfi
        .type           _Z7std_sinPKfS0_Pfi,@function
        .size           _Z7std_sinPKfS0_Pfi,(.L_x_133 - _Z7std_sinPKfS0_Pfi)
        .other          _Z7std_sinPKfS0_Pfi,@"STO_CUDA_ENTRY STV_DEFAULT"
_Z7std_sinPKfS0_Pfi:
.text._Z7std_sinPKfS0_Pfi:
[----:B------:R-:W-:Y:S01]  /*0000*/  LDC R1, c[0x0][0x37c] ;  /* 0x0000df00ff017b82 */ /* 0x000fe20000000800 */
[----:B------:R-:W0:Y:S01]  /*0010*/  S2R R3, SR_CTAID.X ;  /* 0x0000000000037919 */ /* 0x000e220000002500 */
[----:B------:R-:W0:Y:S01]  /*0020*/  LDCU UR4, c[0x0][0x360] ;  /* 0x00006c00ff0477ac */ /* 0x000e220008000800 */
[----:B------:R-:W-:Y:S01]  /*0030*/  IMAD.MOV.U32 R2, RZ, RZ, RZ ;  /* 0x000000ffff027224 */ /* 0x000fe200078e00ff */
[----:B------:R-:W0:Y:S01]  /*0040*/  S2R R0, SR_TID.X ;  /* 0x0000000000007919 */ /* 0x000e220000002100 */
[----:B------:R-:W1:Y:S01]  /*0050*/  LDCU.64 UR8, c[0x0][0x358] ;  /* 0x00006b00ff0877ac */ /* 0x000e620008000a00 */
[----:B0-----:R-:W-:Y:S01]  /*0060*/  IMAD R3, R3, UR4, R0 ;  /* 0x0000000403037c24 */ /* 0x001fe2000f8e0200 */
[----:B-1----:R-:W-:-:S06]  /*0070*/  UMOV UR4, URZ ;  /* 0x000000ff00047c82 */ /* 0x002fcc0008000000 */
.L_x_19:
[----:B------:R-:W0:Y:S01]  /*0080*/  LDC.64 R6, c[0x0][0x380] ;  /* 0x0000e000ff067b82 */ /* 0x000e220000000a00 */
[----:B------:R-:W-:-:S04]  /*0090*/  VIADD R5, R3, UR4 ;  /* 0x0000000403057c36 */ /* 0x000fc80008000000 */
[----:B0-----:R-:W-:-:S05]  /*00a0*/  IMAD.WIDE.U32 R6, R5, 0x4, R6 ;  /* 0x0000000405067825 */ /* 0x001fca00078e0006 */
[----:B------:R-:W2:Y:S01]  /*00b0*/  LDG.E R0, desc[UR8][R6.64] ;  /* 0x0000000806007981 */ /* 0x000ea2000c1e1900 */
[----:B------:R-:W-:Y:S01]  /*00c0*/  BSSY.RECONVERGENT B0, `(.L_x_14) ;  /* 0x0000069000007945 */ /* 0x000fe20003800200 */
[C---:B--2---:R-:W-:Y:S01]  /*00d0*/  FMUL R5, R0.reuse, 0.63661974668502807617 ;  /* 0x3f22f98300057820 */ /* 0x044fe20000400000 */
[----:B------:R-:W-:-:S05]  /*00e0*/  FSETP.GE.AND P0, PT, |R0|, 105615, PT ;  /* 0x47ce47800000780b */ /* 0x000fca0003f06200 */
[----:B------:R-:W0:Y:S02]  /*00f0*/  F2I.NTZ R5, R5 ;  /* 0x0000000500057305 */ /* 0x000e240000203100 */
[----:B0-----:R-:W-:-:S05]  /*0100*/  I2FP.F32.S32 R9, R5 ;  /* 0x0000000500097245 */ /* 0x001fca0000201400 */
[----:B------:R-:W-:-:S04]  /*0110*/  FFMA R8, R9, -1.5707962512969970703, R0 ;  /* 0xbfc90fda09087823 */ /* 0x000fc80000000000 */
[----:B------:R-:W-:-:S04]  /*0120*/  FFMA R8, R9, -7.5497894158615963534e-08, R8 ;  /* 0xb3a2216809087823 */ /* 0x000fc80000000008 */
[----:B------:R-:W-:Y:S01]  /*0130*/  FFMA R8, R9, -5.3903029534742383927e-15, R8 ;  /* 0xa7c234c509087823 */ /* 0x000fe20000000008 */
[----:B------:R-:W-:Y:S06]  /*0140*/  @!P0 BRA `(.L_x_15) ;  /* 0x0000000400808947 */ /* 0x000fec0003800000 */
[----:B------:R-:W-:-:S13]  /*0150*/  FSETP.NEU.AND P0, PT, |R0|, +INF , PT ;  /* 0x7f8000000000780b */ /* 0x000fda0003f0d200 */
[----:B------:R-:W-:Y:S01]  /*0160*/  @!P0 FMUL R8, RZ, R0 ;  /* 0x00000000ff088220 */ /* 0x000fe20000400000 */
[----:B------:R-:W-:Y:S01]  /*0170*/  @!P0 IMAD.MOV.U32 R5, RZ, RZ, RZ ;  /* 0x000000ffff058224 */ /* 0x000fe200078e00ff */
[----:B------:R-:W-:Y:S06]  /*0180*/  @!P0 BRA `(.L_x_15) ;  /* 0x0000000400708947 */ /* 0x000fec0003800000 */
[----:B------:R-:W-:Y:S02]  /*0190*/  IMAD.SHL.U32 R6, R0, 0x100, RZ ;  /* 0x0000010000067824 */ /* 0x000fe400078e00ff */
[----:B------:R-:W-:Y:S02]  /*01a0*/  HFMA2 R5, -RZ, RZ, 0, 0 ;  /* 0x00000000ff057431 */ /* 0x000fe400000001ff */
[----:B------:R-:W-:Y:S01]  /*01b0*/  IMAD.MOV.U32 R16, RZ, RZ, RZ ;  /* 0x000000ffff107224 */ /* 0x000fe200078e00ff */
[----:B------:R-:W0:Y:S01]  /*01c0*/  LDCU.64 UR10, c[0x4][URZ] ;  /* 0x01000000ff0a77ac */ /* 0x000e220008000a00 */
[----:B------:R-:W-:Y:S01]  /*01d0*/  LOP3.LUT R15, R6, 0x80000000, RZ, 0xfc, !PT ;  /* 0x80000000060f7812 */ /* 0x000fe200078efcff */
[----:B------:R-:W-:Y:S01]  /*01e0*/  UMOV UR6, URZ ;  /* 0x000000ff00067c82 */ /* 0x000fe20008000000 */
[----:B------:R-:W-:-:S05]  /*01f0*/  UMOV UR5, URZ ;  /* 0x000000ff00057c82 */ /* 0x000fca0008000000 */
.L_x_16:
[----:B0-----:R-:W-:Y:S02]  /*0200*/  IMAD.U32 R8, RZ, RZ, UR10 ;  /* 0x0000000aff087e24 */ /* 0x001fe4000f8e00ff */
[----:B------:R-:W-:-:S05]  /*0210*/  IMAD.U32 R9, RZ, RZ, UR11 ;  /* 0x0000000bff097e24 */ /* 0x000fca000f8e00ff */
[----:B------:R-:W2:Y:S01]  /*0220*/  LDG.E.CONSTANT R6, desc[UR8][R8.64] ;  /* 0x0000000808067981 */ /* 0x000ea2000c1e9900 */
[----:B------:R-:W-:Y:S01]  /*0230*/  UIADD3 UR5, UPT, UPT, UR5, 0x1, URZ ;  /* 0x0000000105057890 */ /* 0x000fe2000fffe0ff */
[C---:B------:R-:W-:Y:S01]  /*0240*/  ISETP.EQ.AND P0, PT, R16.reuse, RZ, PT ;  /* 0x000000ff1000720c */ /* 0x040fe20003f02270 */
[----:B------:R-:W-:Y:S01]  /*0250*/  UIADD3 UR10, UP1, UPT, UR10, 0x4, URZ ;  /* 0x000000040a0a7890 */ /* 0x000fe2000ff3e0ff */
[C---:B------:R-:W-:Y:S01]  /*0260*/  ISETP.EQ.AND P1, PT, R16.reuse, 0x4, PT ;  /* 0x000000041000780c */ /* 0x040fe20003f22270 */
[----:B------:R-:W-:Y:S01]  /*0270*/  UISETP.NE.AND UP0, UPT, UR5, 0x6, UPT ;  /* 0x000000060500788c */ /* 0x000fe2000bf05270 */
[C---:B------:R-:W-:Y:S01]  /*0280*/  ISETP.EQ.AND P2, PT, R16.reuse, 0x8, PT ;  /* 0x000000081000780c */ /* 0x040fe20003f42270 */
[----:B------:R-:W-:Y:S01]  /*0290*/  UIADD3.X UR11, UPT, UPT, URZ, UR11, URZ, UP1, !UPT ;  /* 0x0000000bff0b7290 */ /* 0x000fe20008ffe4ff */
[C---:B------:R-:W-:Y:S02]  /*02a0*/  ISETP.EQ.AND P3, PT, R16.reuse, 0xc, PT ;  /* 0x0000000c1000780c */ /* 0x040fe40003f62270 */
[----:B------:R-:W-:-:S02]  /*02b0*/  ISETP.EQ.AND P4, PT, R16, 0x10, PT ;  /* 0x000000101000780c */ /* 0x000fc40003f82270 */
[C---:B------:R-:W-:Y:S02]  /*02c0*/  ISETP.EQ.AND P5, PT, R16.reuse, 0x14, PT ;  /* 0x000000141000780c */ /* 0x040fe40003fa2270 */
[----:B------:R-:W-:Y:S01]  /*02d0*/  IADD3 R16, PT, PT, R16, 0x4, RZ ;  /* 0x0000000410107810 */ /* 0x000fe20007ffe0ff */
[----:B--2---:R-:W-:-:S03]  /*02e0*/  IMAD.WIDE.U32 R6, R6, R15, RZ ;  /* 0x0000000f06067225 */ /* 0x004fc600078e00ff */
[----:B------:R-:W-:-:S04]  /*02f0*/  IADD3 R6, P6, PT, R6, R5, RZ ;  /* 0x0000000506067210 */ /* 0x000fc80007fde0ff */
[----:B------:R-:W-:Y:S01]  /*0300*/  IADD3.X R5, PT, PT, R7, UR6, RZ, P6, !PT ;  /* 0x0000000607057c10 */ /* 0x000fe2000b7fe4ff */
[--C-:B------:R-:W-:Y:S01]  /*0310*/  @P0 IMAD.MOV.U32 R4, RZ, RZ, R6.reuse ;  /* 0x000000ffff040224 */ /* 0x100fe200078e0006 */
[----:B------:R-:W-:Y:S01]  /*0320*/  @P1 MOV R11, R6 ;  /* 0x00000006000b1202 */ /* 0x000fe20000000f00 */
[--C-:B------:R-:W-:Y:S02]  /*0330*/  @P2 IMAD.MOV.U32 R12, RZ, RZ, R6.reuse ;  /* 0x000000ffff0c2224 */ /* 0x100fe400078e0006 */
[--C-:B------:R-:W-:Y:S02]  /*0340*/  @P3 IMAD.MOV.U32 R13, RZ, RZ, R6.reuse ;  /* 0x000000ffff0d3224 */ /* 0x100fe400078e0006 */
[--C-:B------:R-:W-:Y:S02]  /*0350*/  @P4 IMAD.MOV.U32 R14, RZ, RZ, R6.reuse ;  /* 0x000000ffff0e4224 */ /* 0x100fe400078e0006 */
[----:B------:R-:W-:Y:S01]  /*0360*/  @P5 IMAD.MOV.U32 R10, RZ, RZ, R6 ;  /* 0x000000ffff0a5224 */ /* 0x000fe200078e0006 */
[----:B------:R-:W-:Y:S06]  /*0370*/  BRA.U UP0, `(.L_x_16) ;  /* 0xfffffffd00a07547 */ /* 0x000fec000b83ffff */
[----:B------:R-:W-:Y:S01]  /*0380*/  SHF.R.U32.HI R6, RZ, 0x17, R0 ;  /* 0x00000017ff067819 */ /* 0x000fe20000011600 */
[----:B------:R-:W-:Y:S03]  /*0390*/  BSSY.RECONVERGENT B1, `(.L_x_17) ;  /* 0x0000029000017945 */ /* 0x000fe60003800200 */
[C---:B------:R-:W-:Y:S02]  /*03a0*/  LOP3.LUT R7, R6.reuse, 0xe0, RZ, 0xc0, !PT ;  /* 0x000000e006077812 */ /* 0x040fe400078ec0ff */
[----:B------:R-:W-:-:S03]  /*03b0*/  LOP3.LUT P6, RZ, R6, 0x1f, RZ, 0xc0, !PT ;  /* 0x0000001f06ff7812 */ /* 0x000fc600078cc0ff */
[----:B------:R-:W-:-:S05]  /*03c0*/  VIADD R7, R7, 0xffffff80 ;  /* 0xffffff8007077836 */ /* 0x000fca0000000000 */
[----:B------:R-:W-:-:S05]  /*03d0*/  SHF.R.U32.HI R7, RZ, 0x5, R7 ;  /* 0x00000005ff077819 */ /* 0x000fca0000011607 */
[----:B------:R-:W-:-:S05]  /*03e0*/  IMAD.U32 R9, R7, -0x4, RZ ;  /* 0xfffffffc07097824 */ /* 0x000fca00078e00ff */
[C---:B------:R-:W-:Y:S02]  /*03f0*/  ISETP.EQ.AND P3, PT, R9.reuse, -0x18, PT ;  /* 0xffffffe80900780c */ /* 0x040fe40003f62270 */
[C---:B------:R-:W-:Y:S02]  /*0400*/  ISETP.EQ.AND P4, PT, R9.reuse, -0x14, PT ;  /* 0xffffffec0900780c */ /* 0x040fe40003f82270 */
[C---:B------:R-:W-:Y:S02]  /*0410*/  ISETP.EQ.AND P2, PT, R9.reuse, -0x10, PT ;  /* 0xfffffff00900780c */ /* 0x040fe40003f42270 */
[C---:B------:R-:W-:Y:S02]  /*0420*/  ISETP.EQ.AND P1, PT, R9.reuse, -0xc, PT ;  /* 0xfffffff40900780c */ /* 0x040fe40003f22270 */
[C---:B------:R-:W-:Y:S02]  /*0430*/  ISETP.EQ.AND P0, PT, R9.reuse, -0x8, PT ;  /* 0xfffffff80900780c */ /* 0x040fe40003f02270 */
[----:B------:R-:W-:-:S03]  /*0440*/  ISETP.EQ.AND P5, PT, R9, RZ, PT ;  /* 0x000000ff0900720c */ /* 0x000fc60003fa2270 */
[----:B------:R-:W-:Y:S01]  /*0450*/  @P3 IMAD.MOV.U32 R7, RZ, RZ, R4 ;  /* 0x000000ffff073224 */ /* 0x000fe200078e0004 */
[C---:B------:R-:W-:Y:S01]  /*0460*/  ISETP.EQ.AND P3, PT, R9.reuse, -0x4, PT ;  /* 0xfffffffc0900780c */ /* 0x040fe20003f62270 */
[----:B------:R-:W-:Y:S01]  /*0470*/  @P4 IMAD.MOV.U32 R7, RZ, RZ, R11 ;  /* 0x000000ffff074224 */ /* 0x000fe200078e000b */
[----:B------:R-:W-:Y:S01]  /*0480*/  @P4 MOV R8, R4 ;  /* 0x0000000400084202 */ /* 0x000fe20000000f00 */
[----:B------:R-:W-:Y:S01]  /*0490*/  @P2 IMAD.MOV.U32 R7, RZ, RZ, R12 ;  /* 0x000000ffff072224 */ /* 0x000fe200078e000c */
[----:B------:R-:W-:Y:S01]  /*04a0*/  ISETP.EQ.AND P4, PT, R9, 0x4, PT ;  /* 0x000000040900780c */ /* 0x000fe20003f82270 */
[----:B------:R-:W-:Y:S02]  /*04b0*/  @P1 IMAD.MOV.U32 R7, RZ, RZ, R13 ;  /* 0x000000ffff071224 */ /* 0x000fe400078e000d */
[----:B------:R-:W-:Y:S02]  /*04c0*/  @P0 IMAD.MOV.U32 R7, RZ, RZ, R14 ;  /* 0x000000ffff070224 */ /* 0x000fe400078e000e */
[----:B------:R-:W-:Y:S01]  /*04d0*/  @P2 IMAD.MOV.U32 R8, RZ, RZ, R11 ;  /* 0x000000ffff082224 */ /* 0x000fe200078e000b */
[----:B------:R-:W-:Y:S01]  /*04e0*/  @P1 MOV R8, R12 ;  /* 0x0000000c00081202 */ /* 0x000fe20000000f00 */
[----:B------:R-:W-:-:S02]  /*04f0*/  @P0 IMAD.MOV.U32 R8, RZ, RZ, R13 ;  /* 0x000000ffff080224 */ /* 0x000fc400078e000d */
[--C-:B------:R-:W-:Y:S01]  /*0500*/  @P3 IMAD.MOV.U32 R7, RZ, RZ, R10.reuse ;  /* 0x000000ffff073224 */ /* 0x100fe200078e000a */
[----:B------:R-:W-:Y:S01]  /*0510*/  @P3 MOV R8, R14 ;  /* 0x0000000e00083202 */ /* 0x000fe20000000f00 */
[----:B------:R-:W-:Y:S02]  /*0520*/  @P5 IMAD.MOV.U32 R7, RZ, RZ, R5 ;  /* 0x000000ffff075224 */ /* 0x000fe400078e0005 */
[----:B------:R-:W-:Y:S01]  /*0530*/  @P5 IMAD.MOV.U32 R8, RZ, RZ, R10 ;  /* 0x000000ffff085224 */ /* 0x000fe200078e000a */
[----:B------:R-:W-:Y:S01]  /*0540*/  @P4 MOV R8, R5 ;  /* 0x0000000500084202 */ /* 0x000fe20000000f00 */
[----:B------:R-:W-:Y:S01]  /*0550*/  IMAD.MOV.U32 R15, RZ, RZ, R7 ;  /* 0x000000ffff0f7224 */ /* 0x000fe200078e0007 */
[----:B------:R-:W-:Y:S06]  /*0560*/  @!P6 BRA `(.L_x_18) ;  /* 0x00000000002ce947 */ /* 0x000fec0003800000 */
[----:B------:R-:W-:Y:S01]  /*0570*/  @P2 IMAD.MOV.U32 R7, RZ, RZ, R4 ;  /* 0x000000ffff072224 */ /* 0x000fe200078e0004 */
[----:B------:R-:W-:Y:S01]  /*0580*/  LOP3.LUT R6, R6, 0x1f, RZ, 0xc0, !PT ;  /* 0x0000001f06067812 */ /* 0x000fe200078ec0ff */
[----:B------:R-:W-:Y:S01]  /*0590*/  @P1 IMAD.MOV.U32 R7, RZ, RZ, R11 ;  /* 0x000000ffff071224 */ /* 0x000fe200078e000b */
[----:B------:R-:W-:Y:S01]  /*05a0*/  @P0 MOV R7, R12 ;  /* 0x0000000c00070202 */ /* 0x000fe20000000f00 */
[----:B------:R-:W-:Y:S01]  /*05b0*/  @P3 IMAD.MOV.U32 R7, RZ, RZ, R13 ;  /* 0x000000ffff073224 */ /* 0x000fe200078e000d */
[----:B------:R-:W-:Y:S01]  /*05c0*/  ISETP.EQ.AND P0, PT, R9, 0x8, PT ;  /* 0x000000080900780c */ /* 0x000fe20003f02270 */
[----:B------:R-:W-:Y:S01]  /*05d0*/  @P5 IMAD.MOV.U32 R7, RZ, RZ, R14 ;  /* 0x000000ffff075224 */ /* 0x000fe200078e000e */
[----:B------:R-:W-:Y:S01]  /*05e0*/  SHF.L.W.U32.HI R15, R8, R6, R15 ;  /* 0x00000006080f7219 */ /* 0x000fe20000010e0f */
[----:B------:R-:W-:-:S10]  /*05f0*/  @P4 IMAD.MOV.U32 R7, RZ, RZ, R10 ;  /* 0x000000ffff074224 */ /* 0x000fd400078e000a */
[----:B------:R-:W-:-:S04]  /*0600*/  @P0 MOV R7, R5 ;  /* 0x0000000500070202 */ /* 0x000fc80000000f00 */
[----:B------:R-:W-:-:S07]  /*0610*/  SHF.L.W.U32.HI R8, R7, R6, R8 ;  /* 0x0000000607087219 */ /* 0x000fce0000010e08 */
.L_x_18:
[----:B------:R-:W-:Y:S05]  /*0620*/  BSYNC.RECONVERGENT B1 ;  /* 0x0000000000017941 */ /* 0x000fea0003800200 */
.L_x_17:
[C---:B------:R-:W-:Y:S01]  /*0630*/  SHF.L.W.U32.HI R16, R8.reuse, 0x2, R15 ;  /* 0x0000000208107819 */ /* 0x040fe20000010e0f */
[----:B------:R-:W-:Y:S01]  /*0640*/  IMAD.SHL.U32 R8, R8, 0x4, RZ ;  /* 0x0000000408087824 */ /* 0x000fe200078e00ff */
[----:B------:R-:W-:Y:S01]  /*0650*/  UMOV UR6, 0x54442d19 ;  /* 0x54442d1900067882 */ /* 0x000fe20000000000 */
[----:B------:R-:W-:Y:S01]  /*0660*/  UMOV UR7, 0x3bf921fb ;  /* 0x3bf921fb00077882 */ /* 0x000fe20000000000 */
[----:B------:R-:W-:Y:S02]  /*0670*/  SHF.R.S32.HI R5, RZ, 0x1f, R16 ;  /* 0x0000001fff057819 */ /* 0x000fe40000011410 */
[----:B------:R-:W-:Y:S02]  /*0680*/  ISETP.GE.AND P0, PT, R0, RZ, PT ;  /* 0x000000ff0000720c */ /* 0x000fe40003f06270 */
[C---:B------:R-:W-:Y:S02]  /*0690*/  LOP3.LUT R8, R5.reuse, R8, RZ, 0x3c, !PT ;  /* 0x0000000805087212 */ /* 0x040fe400078e3cff */
[----:B------:R-:W-:-:S02]  /*06a0*/  LOP3.LUT R9, R5, R16, RZ, 0x3c, !PT ;  /* 0x0000001005097212 */ /* 0x000fc400078e3cff */
[----:B------:R-:W-:Y:S02]  /*06b0*/  SHF.R.U32.HI R5, RZ, 0x1e, R15 ;  /* 0x0000001eff057819 */ /* 0x000fe4000001160f */
[----:B------:R-:W0:Y:S01]  /*06c0*/  I2F.F64.S64 R6, R8 ;  /* 0x0000000800067312 */ /* 0x000e220000301c00 */
[C---:B------:R-:W-:Y:S02]  /*06d0*/  LOP3.LUT R0, R16.reuse, R0, RZ, 0x3c, !PT ;  /* 0x0000000010007212 */ /* 0x040fe400078e3cff */
[----:B------:R-:W-:Y:S02]  /*06e0*/  LEA.HI R5, R16, R5, RZ, 0x1 ;  /* 0x0000000510057211 */ /* 0x000fe400078f08ff */
[----:B------:R-:W-:-:S03]  /*06f0*/  ISETP.GE.AND P1, PT, R0, RZ, PT ;  /* 0x000000ff0000720c */ /* 0x000fc60003f26270 */
[----:B------:R-:W-:-:S04]  /*0700*/  IMAD.MOV R0, RZ, RZ, -R5 ;  /* 0x000000ffff007224 */ /* 0x000fc800078e0a05 */
[----:B------:R-:W-:Y:S01]  /*0710*/  @!P0 IMAD.MOV.U32 R5, RZ, RZ, R0 ;  /* 0x000000ffff058224 */ /* 0x000fe200078e0000 */
[----:B0-----:R-:W-:-:S10]  /*0720*/  DMUL R6, R6, UR6 ;  /* 0x0000000606067c28 */ /* 0x001fd40008000000 */
[----:B------:R-:W0:Y:S02]  /*0730*/  F2F.F32.F64 R6, R6 ;  /* 0x0000000600067310 */ /* 0x000e240000301000 */
[----:B0-----:R-:W-:-:S07]  /*0740*/  FSEL R8, -R6, R6, !P1 ;  /* 0x0000000606087208 */ /* 0x001fce0004800100 */
.L_x_15:
[----:B------:R-:W-:Y:S05]  /*0750*/  BSYNC.RECONVERGENT B0 ;  /* 0x0000000000007941 */ /* 0x000fea0003800200 */
.L_x_14:
[----:B------:R-:W-:Y:S01]  /*0760*/  MOV R0, 0x37cbac00 ;  /* 0x37cbac0000007802 */ /* 0x000fe20000000f00 */
[----:B------:R-:W-:Y:S01]  /*0770*/  FMUL R7, R8, R8 ;  /* 0x0000000808077220 */ /* 0x000fe20000400000 */
[C---:B------:R-:W-:Y:S01]  /*0780*/  LOP3.LUT R6, R5.reuse, 0x1, RZ, 0xc0, !PT ;  /* 0x0000000105067812 */ /* 0x040fe200078ec0ff */
[----:B------:R-:W-:Y:S01]  /*0790*/  IMAD.MOV.U32 R16, RZ, RZ, 0x3d2aaabb ;  /* 0x3d2aaabbff107424 */ /* 0x000fe200078e00ff */
[----:B------:R-:W-:Y:S01]  /*07a0*/  LOP3.LUT P1, RZ, R5, 0x2, RZ, 0xc0, !PT ;  /* 0x0000000205ff7812 */ /* 0x000fe2000782c0ff */
[----:B------:R-:W-:Y:S01]  /*07b0*/  FFMA R0, R7, R0, -0.0013887860113754868507 ;  /* 0xbab607ed07007423 */ /* 0x000fe20000000000 */
[----:B------:R-:W-:Y:S01]  /*07c0*/  ISETP.NE.U32.AND P0, PT, R6, 0x1, PT ;  /* 0x000000010600780c */ /* 0x000fe20003f05070 */
[----:B------:R-:W-:Y:S01]  /*07d0*/  IMAD.MOV.U32 R9, RZ, RZ, 0x3effffff ;  /* 0x3effffffff097424 */ /* 0x000fe200078e00ff */
[----:B------:R-:W-:Y:S02]  /*07e0*/  UIADD3 UR4, UPT, UPT, UR4, 0x1, URZ ;  /* 0x0000000104047890 */ /* 0x000fe4000fffe0ff */
[----:B------:R-:W-:-:S02]  /*07f0*/  FSEL R6, R0, -0.00019574658654164522886, !P0 ;  /* 0xb94d415300067808 */ /* 0x000fc40004000000 */
[----:B------:R-:W-:Y:S01]  /*0800*/  FSEL R16, R16, 0.0083327032625675201416, !P0 ;  /* 0x3c0885e410107808 */ /* 0x000fe20004000000 */
[----:B------:R-:W-:Y:S01]  /*0810*/  UISETP.NE.AND UP0, UPT, UR4, 0x100, UPT ;  /* 0x000001000400788c */ /* 0x000fe2000bf05270 */
[----:B------:R-:W-:Y:S02]  /*0820*/  FSEL R0, R8, 1, P0 ;  /* 0x3f80000008007808 */ /* 0x000fe40000000000 */
[----:B------:R-:W-:Y:S01]  /*0830*/  FSEL R9, -R9, -0.16666662693023681641, !P0 ;  /* 0xbe2aaaa809097808 */ /* 0x000fe20004000100 */
[C---:B------:R-:W-:Y:S02]  /*0840*/  FFMA R6, R7.reuse, R6, R16 ;  /* 0x0000000607067223 */ /* 0x040fe40000000010 */
[C---:B------:R-:W-:Y:S02]  /*0850*/  FFMA R5, R7.reuse, R0, RZ ;  /* 0x0000000007057223 */ /* 0x040fe400000000ff */
[----:B------:R-:W-:-:S04]  /*0860*/  FFMA R6, R7, R6, R9 ;  /* 0x0000000607067223 */ /* 0x000fc80000000009 */
[----:B------:R-:W-:-:S04]  /*0870*/  FFMA R5, R5, R6, R0 ;  /* 0x0000000605057223 */ /* 0x000fc80000000000 */
[----:B------:R-:W-:-:S04]  /*0880*/  @P1 FADD R5, RZ, -R5 ;  /* 0x80000005ff051221 */ /* 0x000fc80000000000 */
[----:B------:R-:W-:Y:S01]  /*0890*/  FADD R2, R5, R2 ;  /* 0x0000000205027221 */ /* 0x000fe20000000000 */
[----:B------:R-:W-:Y:S06]  /*08a0*/  BRA.U UP0, `(.L_x_19) ;  /* 0xfffffff500f47547 */ /* 0x000fec000b83ffff */
[----:B------:R-:W0:Y:S02]  /*08b0*/  LDC.64 R4, c[0x0][0x390] ;  /* 0x0000e400ff047b82 */ /* 0x000e240000000a00 */
[----:B0-----:R-:W-:-:S05]  /*08c0*/  IMAD.WIDE R4, R3, 0x4, R4 ;  /* 0x0000000403047825 */ /* 0x001fca00078e0204 */
[----:B------:R-:W-:Y:S01]  /*08d0*/  STG.E desc[UR8][R4.64], R2 ;  /* 0x0000000204007986 */ /* 0x000fe2000c101908 */
[----:B------:R-:W-:Y:S05]  /*08e0*/  EXIT ;  /* 0x000000000000794d */ /* 0x000fea0003800000 */
.L_x_20:
        /* <DEDUP_REMOVED lines=9> */
.L_x_133:


//--------------------- .text._Z8std_sqrtPKfS0_Pfi --------------------------
	.section	.text._Z8std_sqrtPKfS0_Pfi,"ax",@progbits
	.align	128
        .global         _Z8std_sqrtPKfS0_Pfi
        .type           _Z8std_sqrtPKfS0_Pfi,@function
        .size           _Z8std_sqrtPKfS0_Pfi,(.L_x_122 - _Z8std_sqrtPKfS0_Pfi)
        .other          _Z8std_sqrtPKfS0_Pfi,@"STO_CUDA_ENTRY STV_DEFAULT"
_Z8std_sqrtPKfS0_Pfi:
.text._Z8std_sqrtPKfS0_Pfi:
        /* <DEDUP_REMOVED lines=10> */
.L_x_70:
[----:B------:R-:W-:-:S05]  /*00a0*/  IADD3 R5, PT, PT, R7, -0x7, RZ ;  /* 0xfffffff907057810 */ /* 0x000fca0007ffe0ff */
[----:B-1----:R-:W-:-:S05]  /*00b0*/  IMAD.WIDE.U32 R4, R5, 0x4, R2 ;  /* 0x0000000405047825 */ /* 0x002fca00078e0002 */
[----:B------:R-:W2:Y:S01]  /*00c0*/  LDG.E R10, desc[UR6][R4.64] ;  /* 0x00000006040a7981 */ /* 0x000ea2000c1e1900 */
[----:B------:R-:W-:Y:S01]  /*00d0*/  UIADD3 UR4, UPT, UPT, UR4, 0x10, URZ ;  /* 0x0000001004047890 */ /* 0x000fe2000fffe0ff */
[----:B------:R-:W-:Y:S03]  /*00e0*/  BSSY.RECONVERGENT B0, `(.L_x_21) ;  /* 0x000000f000007945 */ /* 0x000fe60003800200 */
[----:B------:R-:W-:Y:S01]  /*00f0*/  UISETP.NE.AND UP0, UPT, UR4, 0x10f, UPT ;  /* 0x0000010f0400788c */ /* 0x000fe2000bf05270 */
[----:B--2---:R-:W-:Y:S01]  /*0100*/  IADD3 R0, PT, PT, R10, -0xd000000, RZ ;  /* 0xf30000000a007810 */ /* 0x004fe20007ffe0ff */
[----:B------:R0:W1:Y:S03]  /*0110*/  MUFU.RSQ R11, R10 ;  /* 0x0000000a000b7308 */ /* 0x0000660000001400 */
[----:B------:R-:W-:-:S13]  /*0120*/  ISETP.GT.U32.AND P0, PT, R0, 0x727fffff, PT ;  /* 0x727fffff0000780c */ /* 0x000fda0003f04070 */
[----:B0-----:R-:W-:Y:S05]  /*0130*/  @!P0 BRA `(.L_x_22) ;  /* 0x0000000000148947 */ /* 0x001fea0003800000 */
[----:B------:R-:W-:Y:S02]  /*0140*/  MOV R0, R10 ;  /* 0x0000000a00007202 */ /* 0x000fe40000000f00 */
[----:B------:R-:W-:-:S07]  /*0150*/  MOV R4, 0x170 ;  /* 0x0000017000047802 */ /* 0x000fce0000000f00 */
[----:B-1----:R-:W-:Y:S05]  /*0160*/  CALL.REL.NOINC `($__internal_0_$__cuda_sm20_sqrt_rn_f32_slowpath) ;  /* 0x0000001000907944 */ /* 0x002fea0003c00000 */
[----:B------:R-:W-:Y:S01]  /*0170*/  MOV R9, R11 ;  /* 0x0000000b00097202 */ /* 0x000fe20000000f00 */
[----:B------:R-:W-:Y:S06]  /*0180*/  BRA `(.L_x_23) ;  /* 0x0000000000107947 */ /* 0x000fec0003800000 */
.L_x_22:
[----:B-1----:R-:W-:Y:S01]  /*0190*/  FMUL.FTZ R9, R10, R11 ;  /* 0x0000000b0a097220 */ /* 0x002fe20000410000 */
[----:B------:R-:W-:-:S03]  /*01a0*/  FMUL.FTZ R4, R11, 0.5 ;  /* 0x3f0000000b047820 */ /* 0x000fc60000410000 */
[----:B------:R-:W-:-:S04]  /*01b0*/  FFMA R0, -R9, R9, R10 ;  /* 0x0000000909007223 */ /* 0x000fc8000000010a */
[----:B------:R-:W-:-:S07]  /*01c0*/  FFMA R9, R0, R4, R9 ;  /* 0x0000000400097223 */ /* 0x000fce0000000009 */
.L_x_23:
[----:B------:R-:W-:Y:S05]  /*01d0*/  BSYNC.RECONVERGENT B0 ;  /* 0x0000000000007941 */ /* 0x000fea0003800200 */
.L_x_21:
[----:B------:R-:W-:-:S05]  /*01e0*/  IADD3 R5, PT, PT, R7, -0x6, RZ ;  /* 0xfffffffa07057810 */ /* 0x000fca0007ffe0ff */
[----:B------:R-:W-:-:S05]  /*01f0*/  IMAD.WIDE.U32 R4, R5, 0x4, R2 ;  /* 0x0000000405047825 */ /* 0x000fca00078e0002 */
[----:B------:R-:W2:Y:S01]  /*0200*/  LDG.E R10, desc[UR6][R4.64] ;  /* 0x00000006040a7981 */ /* 0x000ea2000c1e1900 */
[----:B------:R-:W-:Y:S01]  /*0210*/  BSSY.RECONVERGENT B0, `(.L_x_24) ;  /* 0x000000f000007945 */ /* 0x000fe20003800200 */
[----:B------:R-:W-:Y:S01]  /*0220*/  FADD R8, R9, R8 ;  /* 0x0000000809087221 */ /* 0x000fe20000000000 */
        /* <DEDUP_REMOVED lines=9> */
.L_x_25:
[----:B-1----:R-:W-:Y:S01]  /*02c0*/  FMUL.FTZ R9, R10, R11 ;  /* 0x0000000b0a097220 */ /* 0x002fe20000410000 */
[----:B------:R-:W-:-:S03]  /*02d0*/  FMUL.FTZ R4, R11, 0.5 ;  /* 0x3f0000000b047820 */ /* 0x000fc60000410000 */
[----:B------:R-:W-:-:S04]  /*02e0*/  FFMA R0, -R9, R9, R10 ;  /* 0x0000000909007223 */ /* 0x000fc8000000010a */
[----:B------:R-:W-:-:S07]  /*02f0*/  FFMA R9, R0, R4, R9 ;  /* 0x0000000400097223 */ /* 0x000fce0000000009 */
.L_x_26:
[----:B------:R-:W-:Y:S05]  /*0300*/  BSYNC.RECONVERGENT B0 ;  /* 0x0000000000007941 */ /* 0x000fea0003800200 */
.L_x_24:
        /* <DEDUP_REMOVED lines=14> */
.L_x_28:
[----:B-1----:R-:W-:Y:S01]  /*03f0*/  FMUL.FTZ R9, R10, R11 ;  /* 0x0000000b0a097220 */ /* 0x002fe20000410000 */
[----:B------:R-:W-:-:S03]  /*0400*/  FMUL.FTZ R4, R11, 0.5 ;  /* 0x3f0000000b047820 */ /* 0x000fc60000410000 */
[----:B------:R-:W-:-:S04]  /*0410*/  FFMA R0, -R9, R9, R10 ;  /* 0x0000000909007223 */ /* 0x000fc8000000010a */
[----:B------:R-:W-:-:S07]  /*0420*/  FFMA R9, R0, R4, R9 ;  /* 0x0000000400097223 */ /* 0x000fce0000000009 */
.L_x_29:
[----:B------:R-:W-:Y:S05]  /*0430*/  BSYNC.RECONVERGENT B0 ;  /* 0x0000000000007941 */ /* 0x000fea0003800200 */
.L_x_27:
        /* <DEDUP_REMOVED lines=14> */
.L_x_31:
[----:B-1----:R-:W-:Y:S01]  /*0520*/  FMUL.FTZ R9, R10, R11 ;  /* 0x0000000b0a097220 */ /* 0x002fe20000410000 */
[----:B------:R-:W-:-:S03]  /*0530*/  FMUL.FTZ R4, R11, 0.5 ;  /* 0x3f0000000b047820 */ /* 0x000fc60000410000 */
[----:B------:R-:W-:-:S04]  /*0540*/  FFMA R0, -R9, R9, R10 ;  /* 0x0000000909007223 */ /* 0x000fc8000000010a */
[----:B------:R-:W-:-:S07]  /*0550*/  FFMA R9, R0, R4, R9 ;  /* 0x0000000400097223 */ /* 0x000fce0000000009 */
.L_x_32:
[----:B------:R-:W-:Y:S05]  /*0560*/  BSYNC.RECONVERGENT B0 ;  /* 0x0000000000007941 */ /* 0x000fea0003800200 */
.L_x_30:
        /* <DEDUP_REMOVED lines=14> */
.L_x_34:
[----:B-1----:R-:W-:Y:S01]  /*0650*/  FMUL.FTZ R9, R10, R11 ;  /* 0x0000000b0a097220 */ /* 0x002fe20000410000 */
[----:B------:R-:W-:-:S03]  /*0660*/  FMUL.FTZ R4, R11, 0.5 ;  /* 0x3f0000000b047820 */ /* 0x000fc60000410000 */
[----:B------:R-:W-:-:S04]  /*0670*/  FFMA R0, -R9, R9, R10 ;  /* 0x0000000909007223 */ /* 0x000fc8000000010a */
[----:B------:R-:W-:-:S07]  /*0680*/  FFMA R9, R0, R4, R9 ;  /* 0x0000000400097223 */ /* 0x000fce0000000009 */
.L_x_35:
[----:B------:R-:W-:Y:S05]  /*0690*/  BSYNC.RECONVERGENT B0 ;  /* 0x0000000000007941 */ /* 0x000fea0003800200 */
.L_x_33:
        /* <DEDUP_REMOVED lines=14> */
.L_x_37:
[----:B-1----:R-:W-:Y:S01]  /*0780*/  FMUL.FTZ R9, R10, R11 ;  /* 0x0000000b0a097220 */ /* 0x002fe20000410000 */
[----:B------:R-:W-:-:S03]  /*0790*/  FMUL.FTZ R4, R11, 0.5 ;  /* 0x3f0000000b047820 */ /* 0x000fc60000410000 */
[----:B------:R-:W-:-:S04]  /*07a0*/  FFMA R0, -R9, R9, R10 ;  /* 0x0000000909007223 */ /* 0x000fc8000000010a */
[----:B------:R-:W-:-:S07]  /*07b0*/  FFMA R9, R0, R4, R9 ;  /* 0x0000000400097223 */ /* 0x000fce0000000009 */
.L_x_38:
[----:B------:R-:W-:Y:S05]  /*07c0*/  BSYNC.RECONVERGENT B0 ;  /* 0x0000000000007941 */ /* 0x000fea0003800200 */
.L_x_36:
[----:B------:R-:W-:-:S05]  /*07d0*/  IADD3 R5, PT, PT, R7, -0x1, RZ ;  /* 0xffffffff07057810 */ /* 0x000fca0007ffe0ff */
[----:B------:R-:W-:-:S06]  /*07e0*/  IMAD.WIDE.U32 R4, R5, 0x4, R2 ;  /* 0x0000000405047825 */ /* 0x000fcc00078e0002 */
        /* <DEDUP_REMOVED lines=12> */
.L_x_40:
[----:B-1----:R-:W-:Y:S01]  /*08b0*/  FMUL.FTZ R8, R5, R10 ;  /* 0x0000000a05087220 */ /* 0x002fe20000410000 */
[----:B------:R-:W-:-:S03]  /*08c0*/  FMUL.FTZ R0, R10, 0.5 ;  /* 0x3f0000000a007820 */ /* 0x000fc60000410000 */
[----:B------:R-:W-:-:S04]  /*08d0*/  FFMA R5, -R8, R8, R5 ;  /* 0x0000000808057223 */ /* 0x000fc80000000105 */
[----:B------:R-:W-:-:S07]  /*08e0*/  FFMA R8, R5, R0, R8 ;  /* 0x0000000005087223 */ /* 0x000fce0000000008 */
.L_x_41:
[----:B------:R-:W-:Y:S05]  /*08f0*/  BSYNC.RECONVERGENT B0 ;  /* 0x0000000000007941 */ /* 0x000fea0003800200 */
.L_x_39:
[----:B------:R-:W-:-:S05]  /*0900*/  IMAD.WIDE.U32 R4, R7, 0x4, R2 ;  /* 0x0000000407047825 */ /* 0x000fca00078e0002 */
[----:B------:R-:W2:Y:S01]  /*0910*/  LDG.E R10, desc[UR6][R4.64] ;  /* 0x00000006040a7981 */ /* 0x000ea2000c1e1900 */
[----:B------:R-:W-:Y:S01]  /*0920*/  BSSY.RECONVERGENT B0, `(.L_x_42) ;  /* 0x000000f000007945 */ /* 0x000fe20003800200 */
[----:B------:R-:W-:Y:S01]  /*0930*/  FADD R8, R9, R8 ;  /* 0x0000000809087221 */ /* 0x000fe20000000000 */
[----:B------:R-:W-:Y:S02]  /*0940*/  IADD3 R9, PT, PT, R7, 0x8, RZ ;  /* 0x0000000807097810 */ /* 0x000fe40007ffe0ff */
[----:B--2---:R-:W-:Y:S01]  /*0950*/  IADD3 R0, PT, PT, R10, -0xd000000, RZ ;  /* 0xf30000000a007810 */ /* 0x004fe20007ffe0ff */
[----:B------:R0:W1:Y:S03]  /*0960*/  MUFU.RSQ R13, R10 ;  /* 0x0000000a000d7308 */ /* 0x0000660000001400 */
[----:B------:R-:W-:-:S13]  /*0970*/  ISETP.GT.U32.AND P0, PT, R0, 0x727fffff, PT ;  /* 0x727fffff0000780c */ /* 0x000fda0003f04070 */
[----:B0-----:R-:W-:Y:S05]  /*0980*/  @!P0 BRA `(.L_x_43) ;  /* 0x0000000000108947 */ /* 0x001fea0003800000 */
[----:B------:R-:W-:Y:S02]  /*0990*/  MOV R0, R10 ;  /* 0x0000000a00007202 */ /* 0x000fe40000000f00 */
[----:B------:R-:W-:-:S07]  /*09a0*/  MOV R4, 0x9c0 ;  /* 0x000009c000047802 */ /* 0x000fce0000000f00 */
[----:B-1----:R-:W-:Y:S05]  /*09b0*/  CALL.REL.NOINC `($__internal_0_$__cuda_sm20_sqrt_rn_f32_slowpath) ;  /* 0x00000008007c7944 */ /* 0x002fea0003c00000 */
[----:B------:R-:W-:Y:S05]  /*09c0*/  BRA `(.L_x_44) ;  /* 0x0000000000107947 */ /* 0x000fea0003800000 */
.L_x_43:
[----:B-1----:R-:W-:Y:S01]  /*09d0*/  FMUL.FTZ R11, R10, R13 ;  /* 0x0000000d0a0b7220 */ /* 0x002fe20000410000 */
[----:B------:R-:W-:-:S03]  /*09e0*/  FMUL.FTZ R4, R13, 0.5 ;  /* 0x3f0000000d047820 */ /* 0x000fc60000410000 */
[----:B------:R-:W-:-:S04]  /*09f0*/  FFMA R0, -R11, R11, R10 ;  /* 0x0000000b0b007223 */ /* 0x000fc8000000010a */
[----:B------:R-:W-:-:S07]  /*0a00*/  FFMA R11, R0, R4, R11 ;  /* 0x00000004000b7223 */ /* 0x000fce000000000b */
.L_x_44:
[----:B------:R-:W-:Y:S05]  /*0a10*/  BSYNC.RECONVERGENT B0 ;  /* 0x0000000000007941 */ /* 0x000fea0003800200 */
.L_x_42:
[----:B------:R-:W-:-:S05]  /*0a20*/  IADD3 R5, PT, PT, R7, 0x1, RZ ;  /* 0x0000000107057810 */ /* 0x000fca0007ffe0ff */
        /* <DEDUP_REMOVED lines=12> */
.L_x_46:
[----:B-1----:R-:W-:Y:S01]  /*0af0*/  FMUL.FTZ R11, R10, R13 ;  /* 0x0000000d0a0b7220 */ /* 0x002fe20000410000 */
[----:B------:R-:W-:-:S03]  /*0b00*/  FMUL.FTZ R4, R13, 0.5 ;  /* 0x3f0000000d047820 */ /* 0x000fc60000410000 */
[----:B------:R-:W-:-:S04]  /*0b10*/  FFMA R0, -R11, R11, R10 ;  /* 0x0000000b0b007223 */ /* 0x000fc8000000010a */
[----:B------:R-:W-:-:S07]  /*0b20*/  FFMA R11, R0, R4, R11 ;  /* 0x00000004000b7223 */ /* 0x000fce000000000b */
.L_x_47:
[----:B------:R-:W-:Y:S05]  /*0b30*/  BSYNC.RECONVERGENT B0 ;  /* 0x0000000000007941 */ /* 0x000fea0003800200 */
.L_x_45:
        /* <DEDUP_REMOVED lines=13> */
.L_x_49:
[----:B-1----:R-:W-:Y:S01]  /*0c10*/  FMUL.FTZ R11, R10, R13 ;  /* 0x0000000d0a0b7220 */ /* 0x002fe20000410000 */
[----:B------:R-:W-:-:S03]  /*0c20*/  FMUL.FTZ R4, R13, 0.5 ;  /* 0x3f0000000d047820 */ /* 0x000fc60000410000 */
[----:B------:R-:W-:-:S04]  /*0c30*/  FFMA R0, -R11, R11, R10 ;  /* 0x0000000b0b007223 */ /* 0x000fc8000000010a */
[----:B------:R-:W-:-:S07]  /*0c40*/  FFMA R11, R0, R4, R11 ;  /* 0x00000004000b7223 */ /* 0x000fce000000000b */
.L_x_50:
[----:B------:R-:W-:Y:S05]  /*0c50*/  BSYNC.RECONVERGENT B0 ;  /* 0x0000000000007941 */ /* 0x000fea0003800200 */
.L_x_48:
        /* <DEDUP_REMOVED lines=13> */
.L_x_52:
[----:B-1----:R-:W-:Y:S01]  /*0d30*/  FMUL.FTZ R11, R10, R13 ;  /* 0x0000000d0a0b7220 */ /* 0x002fe20000410000 */
[----:B------:R-:W-:-:S03]  /*0d40*/  FMUL.FTZ R4, R13, 0.5 ;  /* 0x3f0000000d047820 */ /* 0x000fc60000410000 */
[----:B------:R-:W-:-:S04]  /*0d50*/  FFMA R0, -R11, R11, R10 ;  /* 0x0000000b0b007223 */ /* 0x000fc8000000010a */
[----:B------:R-:W-:-:S07]  /*0d60*/  FFMA R11, R0, R4, R11 ;  /* 0x00000004000b7223 */ /* 0x000fce000000000b */
.L_x_53:
[----:B------:R-:W-:Y:S05]  /*0d70*/  BSYNC.RECONVERGENT B0 ;  /* 0x0000000000007941 */ /* 0x000fea0003800200 */
.L_x_51:
        /* <DEDUP_REMOVED lines=13> */
.L_x_55:
[----:B-1----:R-:W-:Y:S01]  /*0e50*/  FMUL.FTZ R11, R10, R13 ;  /* 0x0000000d0a0b7220 */ /* 0x002fe20000410000 */
[----:B------:R-:W-:-:S03]  /*0e60*/  FMUL.FTZ R4, R13, 0.5 ;  /* 0x3f0000000d047820 */ /* 0x000fc60000410000 */
[----:B------:R-:W-:-:S04]  /*0e70*/  FFMA R0, -R11, R11, R10 ;  /* 0x0000000b0b007223 */ /* 0x000fc8000000010a */
[----:B------:R-:W-:-:S07]  /*0e80*/  FFMA R11, R0, R4, R11 ;  /* 0x00000004000b7223 */ /* 0x000fce000000000b */
.L_x_56:
[----:B------:R-:W-:Y:S05]  /*0e90*/  BSYNC.RECONVERGENT B0 ;  /* 0x0000000000007941 */ /* 0x000fea0003800200 */
.L_x_54:
        /* <DEDUP_REMOVED lines=13> */
.L_x_58:
[----:B-1----:R-:W-:Y:S01]  /*0f70*/  FMUL.FTZ R11, R10, R13 ;  /* 0x0000000d0a0b7220 */ /* 0x002fe20000410000 */
[----:B------:R-:W-:-:S03]  /*0f80*/  FMUL.FTZ R4, R13, 0.5 ;  /* 0x3f0000000d047820 */ /* 0x000fc60000410000 */
[----:B------:R-:W-:-:S04]  /*0f90*/  FFMA R0, -R11, R11, R10 ;  /* 0x0000000b0b007223 */ /* 0x000fc8000000010a */
[----:B------:R-:W-:-:S07]  /*0fa0*/  FFMA R11, R0, R4, R11 ;  /* 0x00000004000b7223 */ /* 0x000fce000000000b */
.L_x_59:
[----:B------:R-:W-:Y:S05]  /*0fb0*/  BSYNC.RECONVERGENT B0 ;  /* 0x0000000000007941 */ /* 0x000fea0003800200 */
.L_x_57:
        /* <DEDUP_REMOVED lines=13> */
.L_x_61:
[----:B-1----:R-:W-:Y:S01]  /*1090*/  FMUL.FTZ R11, R10, R13 ;  /* 0x0000000d0a0b7220 */ /* 0x002fe20000410000 */
[----:B------:R-:W-:-:S03]  /*10a0*/  FMUL.FTZ R4, R13, 0.5 ;  /* 0x3f0000000d047820 */ /* 0x000fc60000410000 */
[----:B------:R-:W-:-:S04]  /*10b0*/  FFMA R0, -R11, R11, R10 ;  /* 0x0000000b0b007223 */ /* 0x000fc8000000010a */
[----:B------:R-:W-:-:S07]  /*10c0*/  FFMA R11, R0, R4, R11 ;  /* 0x00000004000b7223 */ /* 0x000fce000000000b */
.L_x_62:
[----:B------:R-:W-:Y:S05]  /*10d0*/  BSYNC.RECONVERGENT B0 ;  /* 0x0000000000007941 */ /* 0x000fea0003800200 */
.L_x_60:
        /* <DEDUP_REMOVED lines=13> */
.L_x_64:
[----:B-1----:R-:W-:Y:S01]  /*11b0*/  FMUL.FTZ R11, R10, R13 ;  /* 0x0000000d0a0b7220 */ /* 0x002fe20000410000 */
[----:B------:R-:W-:-:S03]  /*11c0*/  FMUL.FTZ R4, R13, 0.5 ;  /* 0x3f0000000d047820 */ /* 0x000fc60000410000 */
[----:B------:R-:W-:-:S04]  /*11d0*/  FFMA R0, -R11, R11, R10 ;  /* 0x0000000b0b007223 */ /* 0x000fc8000000010a */
[----:B------:R-:W-:-:S07]  /*11e0*/  FFMA R11, R0, R4, R11 ;  /* 0x00000004000b7223 */ /* 0x000fce000000000b */
.L_x_65:
[----:B------:R-:W-:Y:S05]  /*11f0*/  BSYNC.RECONVERGENT B0 ;  /* 0x0000000000007941 */ /* 0x000fea0003800200 */
.L_x_63:
        /* <DEDUP_REMOVED lines=8> */
[----:B------:R-:W-:Y:S01]  /*1280*/  BSSY.RECONVERGENT B1, `(.L_x_68) ;  /* 0x0000004000017945 */ /* 0x000fe20003800200 */
[----:B------:R-:W-:Y:S02]  /*1290*/  MOV R0, R5 ;  /* 0x0000000500007202 */ /* 0x000fe40000000f00 */
[----:B------:R-:W-:-:S07]  /*12a0*/  MOV R4, 0x12c0 ;  /* 0x000012c000047802 */ /* 0x000fce0000000f00 */
[----:B-1----:R-:W-:Y:S05]  /*12b0*/  CALL.REL.NOINC `($__internal_0_$__cuda_sm20_sqrt_rn_f32_slowpath) ;  /* 0x00000000003c7944 */ /* 0x002fea0003c00000 */
[----:B------:R-:W-:Y:S05]  /*12c0*/  BSYNC.RECONVERGENT B1 ;  /* 0x0000000000017941 */ /* 0x000fea0003800200 */
.L_x_68:
[----:B------:R-:W-:Y:S01]  /*12d0*/  MOV R8, R11 ;  /* 0x0000000b00087202 */ /* 0x000fe20000000f00 */
[----:B------:R-:W-:Y:S06]  /*12e0*/  BRA `(.L_x_69) ;  /* 0x0000000000107947 */ /* 0x000fec0003800000 */
.L_x_67:
[----:B-1----:R-:W-:Y:S01]  /*12f0*/  FMUL.FTZ R8, R5, R10 ;  /* 0x0000000a05087220 */ /* 0x002fe20000410000 */
[----:B------:R-:W-:-:S03]  /*1300*/  FMUL.FTZ R0, R10, 0.5 ;  /* 0x3f0000000a007820 */ /* 0x000fc60000410000 */
[----:B------:R-:W-:-:S04]  /*1310*/  FFMA R5, -R8, R8, R5 ;  /* 0x0000000808057223 */ /* 0x000fc80000000105 */
[----:B------:R-:W-:-:S07]  /*1320*/  FFMA R8, R5, R0, R8 ;  /* 0x0000000005087223 */ /* 0x000fce0000000008 */
.L_x_69:
[----:B------:R-:W-:Y:S05]  /*1330*/  BSYNC.RECONVERGENT B0 ;  /* 0x0000000000007941 */ /* 0x000fea0003800200 */
.L_x_66:
[----:B------:R-:W-:Y:S01]  /*1340*/  FADD R8, R9, R8 ;  /* 0x0000000809087221 */ /* 0x000fe20000000000 */
[----:B------:R-:W-:Y:S01]  /*1350*/  IADD3 R7, PT, PT, R7, 0x10, RZ ;  /* 0x0000001007077810 */ /* 0x000fe20007ffe0ff */
[----:B------:R-:W-:Y:S06]  /*1360*/  BRA.U UP0, `(.L_x_70) ;  /* 0xffffffed004c7547 */ /* 0x000fec000b83ffff */
[----:B------:R-:W0:Y:S02]  /*1370*/  LDC.64 R2, c[0x0][0x390] ;  /* 0x0000e400ff027b82 */ /* 0x000e240000000a00 */
[----:B0-----:R-:W-:-:S05]  /*1380*/  IMAD.WIDE R6, R6, 0x4, R2 ;  /* 0x0000000406067825 */ /* 0x001fca00078e0202 */
[----:B------:R-:W-:Y:S01]  /*1390*/  STG.E desc[UR6][R6.64], R8 ;  /* 0x0000000806007986 */ /* 0x000fe2000c101906 */
[----:B------:R-:W-:Y:S05]  /*13a0*/  EXIT ;  /* 0x000000000000794d */ /* 0x000fea0003800000 */
        .weak           $__internal_0_$__cuda_sm20_sqrt_rn_f32_slowpath
        .type           $__internal_0_$__cuda_sm20_sqrt_rn_f32_slowpath,@function
        .size           $__internal_0_$__cuda_sm20_sqrt_rn_f32_slowpath,(.L_x_122 - $__internal_0_$__cuda_sm20_sqrt_rn_f32_slowpath)
$__internal_0_$__cuda_sm20_sqrt_rn_f32_slowpath:
[----:B------:R-:W-:-:S13]  /*13b0*/  LOP3.LUT P0, RZ, R0, 0x7fffffff, RZ, 0xc0, !PT ;  /* 0x7fffffff00ff7812 */ /* 0x000fda000780c0ff */
[----:B------:R-:W-:Y:S01]  /*13c0*/  @!P0 MOV R10, R0 ;  /* 0x00000000000a8202 */ /* 0x000fe20000000f00 */
[----:B------:R-:W-:Y:S06]  /*13d0*/  @!P0 BRA `(.L_x_71) ;  /* 0x0000000000408947 */ /* 0x000fec0003800000 */
[----:B------:R-:W-:-:S13]  /*13e0*/  FSETP.GEU.FTZ.AND P0, PT, R0, RZ, PT ;  /* 0x000000ff0000720b */ /* 0x000fda0003f1e000 */
[----:B------:R-:W-:Y:S01]  /*13f0*/  @!P0 MOV R10, 0x7fffffff ;  /* 0x7fffffff000a8802 */ /* 0x000fe20000000f00 */
[----:B------:R-:W-:Y:S06]  /*1400*/  @!P0 BRA `(.L_x_71) ;  /* 0x0000000000348947 */ /* 0x000fec0003800000 */
[----:B------:R-:W-:-:S13]  /*1410*/  FSETP.GTU.FTZ.AND P0, PT, |R0|, +INF , PT ;  /* 0x7f8000000000780b */ /* 0x000fda0003f1c200 */
[----:B------:R-:W-:Y:S01]  /*1420*/  @P0 FADD.FTZ R10, R0, 1 ;  /* 0x3f800000000a0421 */ /* 0x000fe20000010000 */
[----:B------:R-:W-:Y:S06]  /*1430*/  @P0 BRA `(.L_x_71) ;  /* 0x0000000000280947 */ /* 0x000fec0003800000 */
[----:B------:R-:W-:-:S13]  /*1440*/  FSETP.NEU.FTZ.AND P0, PT, |R0|, +INF , PT ;  /* 0x7f8000000000780b */ /* 0x000fda0003f1d200 */
[----:B------:R-:W-:-:S04]  /*1450*/  @P0 FFMA R12, R0, 1.84467440737095516160e+19, RZ ;  /* 0x5f800000000c0823 */ /* 0x000fc800000000ff */
[----:B------:R-:W0:Y:S02]  /*1460*/  @P0 MUFU.RSQ R11, R12 ;  /* 0x0000000c000b0308 */ /* 0x000e240000001400 */
[----:B0-----:R-:W-:Y:S01]  /*1470*/  @P0 FMUL.FTZ R5, R12, R11 ;  /* 0x0000000b0c050220 */ /* 0x001fe20000410000 */
[----:B------:R-:W-:-:S03]  /*1480*/  @P0 FMUL.FTZ R11, R11, 0.5 ;  /* 0x3f0000000b0b0820 */ /* 0x000fc60000410000 */
[----:B------:R-:W-:-:S04]  /*1490*/  @P0 FADD.FTZ R10, -R5, -RZ ;  /* 0x800000ff050a0221 */ /* 0x000fc80000010100 */
[----:B------:R-:W-:Y:S01]  /*14a0*/  @P0 FFMA R14, R5, R10, R12 ;  /* 0x0000000a050e0223 */ /* 0x000fe2000000000c */
[----:B------:R-:W-:-:S03]  /*14b0*/  @!P0 MOV R10, R0 ;  /* 0x00000000000a8202 */ /* 0x000fc60000000f00 */
[----:B------:R-:W-:-:S04]  /*14c0*/  @P0 FFMA R11, R14, R11, R5 ;  /* 0x0000000b0e0b0223 */ /* 0x000fc80000000005 */
[----:B------:R-:W-:-:S07]  /*14d0*/  @P0 FMUL.FTZ R10, R11, 2.3283064365386962891e-10 ;  /* 0x2f8000000b0a0820 */ /* 0x000fce0000410000 */
.L_x_71:
[----:B------:R-:W-:Y:S01]  /*14e0*/  HFMA2 R5, -RZ, RZ, 0, 0 ;  /* 0x00000000ff057431 */ /* 0x000fe200000001ff */
[----:B------:R-:W-:-:S03]  /*14f0*/  MOV R11, R10 ;  /* 0x0000000a000b7202 */ /* 0x000fc60000000f00 */
[----:B------:R-:W-:Y:S05]  /*1500*/  RET.REL.NODEC R4 `(_Z8std_sqrtPKfS0_Pfi) ;  /* 0xffffffe804bc7950 */ /* 0x000fea0003c3ffff */
.L_x_72:
        /* <DEDUP_REMOVED lines=15> */
.L_x_122:


//--------------------- .text._Z3divPKfS0_Pfi     --------------------------
	.section	.text._Z3divPKfS0_Pfi,"ax",@progbits
	.align	128
        .global         _Z3divPKfS0_Pfi
        .type           _Z3divPKfS0_Pfi,@function
        .size           _Z3divPKfS0_Pfi,(.L_x_123 - _Z3divPKfS0_Pfi)
        .other          _Z3divPKfS0_Pfi,@"STO_CUDA_ENTRY STV_DEFAULT"
_Z3divPKfS0_Pfi:
.text._Z3divPKfS0_Pfi:
[----:B------:R-:W-:Y:S01]  /*0000*/  LDC R1, c[0x0][0x37c] ;  /* 0x0000df00ff017b82 */ /* 0x000fe20000000800 */
[----:B------:R-:W0:Y:S01]  /*0010*/  S2R R4, SR_CTAID.X ;  /* 0x0000000000047919 */ /* 0x000e220000002500 */
[----:B------:R-:W0:Y:S06]  /*0020*/  LDCU UR4, c[0x0][0x360] ;  /* 0x00006c00ff0477ac */ /* 0x000e2c0008000800 */
[----:B------:R-:W1:Y:S01]  /*0030*/  LDC.64 R14, c[0x0][0x380] ;  /* 0x0000e000ff0e7b82 */ /* 0x000e620000000a00 */
[----:B------:R-:W-:Y:S01]  /*0040*/  HFMA2 R5, -RZ, RZ, 0, 0 ;  /* 0x00000000ff057431 */ /* 0x000fe200000001ff */
[----:B------:R-:W0:Y:S01]  /*0050*/  S2R R3, SR_TID.X ;  /* 0x0000000000037919 */ /* 0x000e220000002100 */
[----:B------:R-:W2:Y:S05]  /*0060*/  LDCU.64 UR6, c[0x0][0x358] ;  /* 0x00006b00ff0677ac */ /* 0x000eaa0008000a00 */
[----:B------:R-:W3:Y:S01]  /*0070*/  LDC.64 R10, c[0x0][0x388] ;  /* 0x0000e200ff0a7b82 */ /* 0x000ee20000000a00 */
[----:B0-----:R-:W-:Y:S01]  /*0080*/  IMAD R4, R4, UR4, R3 ;  /* 0x0000000404047c24 */ /* 0x001fe2000f8e0203 */
[----:B------:R-:W-:-:S04]  /*0090*/  UMOV UR4, 0xf ;  /* 0x0000000f00047882 */ /* 0x000fc80000000000 */
[----:B--2---:R-:W-:-:S07]  /*00a0*/  IADD3 R2, PT, PT, R4, 0x7, RZ ;  /* 0x0000000704027810 */ /* 0x004fce0007ffe0ff */
.L_x_105:
[----:B------:R-:W-:-:S05]  /*00b0*/  IADD3 R7, PT, PT, R2, -0x7, RZ ;  /* 0xfffffff902077810 */ /* 0x000fca0007ffe0ff */
[----:B---3--:R-:W-:-:S06]  /*00c0*/  IMAD.WIDE.U32 R8, R7, 0x4, R10 ;  /* 0x0000000407087825 */ /* 0x008fcc00078e000a */
[----:B------:R-:W2:Y:S01]  /*00d0*/  LDG.E R8, desc[UR6][R8.64] ;  /* 0x0000000608087981 */ /* 0x000ea2000c1e1900 */
[----:B-1----:R-:W-:-:S05]  /*00e0*/  IMAD.WIDE.U32 R6, R7, 0x4, R14 ;  /* 0x0000000407067825 */ /* 0x002fca00078e000e */
[----:B------:R-:W3:Y:S01]  /*00f0*/  LDG.E R3, desc[UR6][R6.64] ;  /* 0x0000000606037981 */ /* 0x000ee2000c1e1900 */
[----:B------:R-:W-:Y:S01]  /*0100*/  UIADD3 UR4, UPT, UPT, UR4, 0x10, URZ ;  /* 0x0000001004047890 */ /* 0x000fe2000fffe0ff */
[----:B------:R-:W-:Y:S03]  /*0110*/  BSSY.RECONVERGENT B2, `(.L_x_73) ;  /* 0x000000d000027945 */ /* 0x000fe60003800200 */
[----:B------:R-:W-:Y:S01]  /*0120*/  UISETP.NE.AND UP0, UPT, UR4, 0x10f, UPT ;  /* 0x0000010f0400788c */ /* 0x000fe2000bf05270 */
[----:B--2---:R-:W0:Y:S08]  /*0130*/  MUFU.RCP R0, R8 ;  /* 0x0000000800007308 */ /* 0x004e300000001000 */
[----:B---3--:R-:W1:Y:S01]  /*0140*/  FCHK P0, R3, R8 ;  /* 0x0000000803007302 */ /* 0x008e620000000000 */
[----:B0-----:R-:W-:-:S04]  /*0150*/  FFMA R13, -R8, R0, 1 ;  /* 0x3f800000080d7423 */ /* 0x001fc80000000100 */
[----:B------:R-:W-:-:S04]  /*0160*/  FFMA R0, R0, R13, R0 ;  /* 0x0000000d00007223 */ /* 0x000fc80000000000 */
[----:B------:R-:W-:-:S04]  /*0170*/  FFMA R13, R3, R0, RZ ;  /* 0x00000000030d7223 */ /* 0x000fc800000000ff */
[----:B------:R-:W-:-:S04]  /*0180*/  FFMA R12, -R8, R13, R3 ;  /* 0x0000000d080c7223 */ /* 0x000fc80000000103 */
[----:B------:R-:W-:Y:S01]  /*0190*/  FFMA R0, R0, R12, R13 ;  /* 0x0000000c00007223 */ /* 0x000fe2000000000d */
[----:B-1----:R-:W-:Y:S06]  /*01a0*/  @!P0 BRA `(.L_x_74) ;  /* 0x00000000000c8947 */ /* 0x002fec0003800000 */
[----:B------:R-:W-:Y:S02]  /*01b0*/  MOV R0, R8 ;  /* 0x0000000800007202 */ /* 0x000fe40000000f00 */
[----:B------:R-:W-:-:S07]  /*01c0*/  MOV R6, 0x1e0 ;  /* 0x000001e000067802 */ /* 0x000fce0000000f00 */
[----:B------:R-:W-:Y:S05]  /*01d0*/  CALL.REL.NOINC `($__internal_1_$__cuda_sm3x_div_rn_noftz_f32_slowpath) ;  /* 0x0000001000b07944 */ /* 0x000fea0003c00000 */
.L_x_74:
[----:B------:R-:W-:Y:S05]  /*01e0*/  BSYNC.RECONVERGENT B2 ;  /* 0x0000000000027941 */ /* 0x000fea0003800200 */
.L_x_73:
[----:B------:R-:W-:-:S05]  /*01f0*/  IADD3 R7, PT, PT, R2, -0x6, RZ ;  /* 0xfffffffa02077810 */ /* 0x000fca0007ffe0ff */
[----:B------:R-:W-:-:S06]  /*0200*/  IMAD.WIDE.U32 R8, R7, 0x4, R10 ;  /* 0x0000000407087825 */ /* 0x000fcc00078e000a */
[----:B------:R-:W2:Y:S01]  /*0210*/  LDG.E R8, desc[UR6][R8.64] ;  /* 0x0000000608087981 */ /* 0x000ea2000c1e1900 */
[----:B------:R-:W-:-:S05]  /*0220*/  IMAD.WIDE.U32 R6, R7, 0x4, R14 ;  /* 0x0000000407067825 */ /* 0x000fca00078e000e */
[----:B------:R-:W3:Y:S01]  /*0230*/  LDG.E R3, desc[UR6][R6.64] ;  /* 0x0000000606037981 */ /* 0x000ee2000c1e1900 */
[----:B------:R-:W-:Y:S01]  /*0240*/  BSSY.RECONVERGENT B2, `(.L_x_75) ;  /* 0x000000e000027945 */ /* 0x000fe20003800200 */
[----:B------:R-:W-:Y:S01]  /*0250*/  FADD R5, R0, R5 ;  /* 0x0000000500057221 */ /* 0x000fe20000000000 */
        /* <DEDUP_REMOVED lines=11> */
[----:B------:R-:W-:-:S07]  /*0310*/  MOV R12, R0 ;  /* 0x00000000000c7202 */ /* 0x000fce0000000f00 */
.L_x_76:
[----:B------:R-:W-:Y:S05]  /*0320*/  BSYNC.RECONVERGENT B2 ;  /* 0x0000000000027941 */ /* 0x000fea0003800200 */
.L_x_75:
        /* <DEDUP_REMOVED lines=18> */
.L_x_78:
[----:B------:R-:W-:Y:S05]  /*0450*/  BSYNC.RECONVERGENT B2 ;  /* 0x0000000000027941 */ /* 0x000fea0003800200 */
.L_x_77:
        /* <DEDUP_REMOVED lines=19> */
.L_x_80:
[----:B------:R-:W-:Y:S05]  /*0590*/  BSYNC.RECONVERGENT B2 ;  /* 0x0000000000027941 */ /* 0x000fea0003800200 */
.L_x_79:
        /* <DEDUP_REMOVED lines=18> */
.L_x_82:
[----:B------:R-:W-:Y:S05]  /*06c0*/  BSYNC.RECONVERGENT B2 ;  /* 0x0000000000027941 */ /* 0x000fea0003800200 */
.L_x_81:
        /* <DEDUP_REMOVED lines=19> */
.L_x_84:
[----:B------:R-:W-:Y:S05]  /*0800*/  BSYNC.RECONVERGENT B2 ;  /* 0x0000000000027941 */ /* 0x000fea0003800200 */
.L_x_83:
        /* <DEDUP_REMOVED lines=18> */
.L_x_86:
[----:B------:R-:W-:Y:S05]  /*0930*/  BSYNC.RECONVERGENT B2 ;  /* 0x0000000000027941 */ /* 0x000fea0003800200 */
.L_x_85:
[----:B------:R-:W-:-:S06]  /*0940*/  IMAD.WIDE.U32 R12, R2, 0x4, R10 ;  /* 0x00000004020c7825 */ /* 0x000fcc00078e000a */
[----:B------:R-:W2:Y:S01]  /*0950*/  LDG.E R12, desc[UR6][R12.64] ;  /* 0x000000060c0c7981 */ /* 0x000ea2000c1e1900 */
[----:B------:R-:W-:-:S05]  /*0960*/  IMAD.WIDE.U32 R6, R2, 0x4, R14 ;  /* 0x0000000402067825 */ /* 0x000fca00078e000e */
[----:B------:R-:W3:Y:S01]  /*0970*/  LDG.E R3, desc[UR6][R6.64] ;  /* 0x0000000606037981 */ /* 0x000ee2000c1e1900 */
[----:B------:R-:W-:Y:S01]  /*0980*/  BSSY.RECONVERGENT B2, `(.L_x_87) ;  /* 0x000000f000027945 */ /* 0x000fe20003800200 */
[----:B--2---:R-:W0:Y:S08]  /*0990*/  MUFU.RCP R8, R12 ;  /* 0x0000000c00087308 */ /* 0x004e300000001000 */
[----:B---3--:R-:W1:Y:S01]  /*09a0*/  FCHK P0, R3, R12 ;  /* 0x0000000c03007302 */ /* 0x008e620000000000 */
[----:B0-----:R-:W-:-:S04]  /*09b0*/  FFMA R9, -R12, R8, 1 ;  /* 0x3f8000000c097423 */ /* 0x001fc80000000108 */
[----:B------:R-:W-:Y:S01]  /*09c0*/  FFMA R8, R8, R9, R8 ;  /* 0x0000000908087223 */ /* 0x000fe20000000008 */
[----:B------:R-:W-:Y:S01]  /*09d0*/  FADD R9, R5, R0 ;  /* 0x0000000005097221 */ /* 0x000fe20000000000 */
[----:B------:R-:W-:Y:S02]  /*09e0*/  IADD3 R5, PT, PT, R2, 0x8, RZ ;  /* 0x0000000802057810 */ /* 0x000fe40007ffe0ff */
        /* <DEDUP_REMOVED lines=8> */
.L_x_88:
[----:B------:R-:W-:Y:S05]  /*0a70*/  BSYNC.RECONVERGENT B2 ;  /* 0x0000000000027941 */ /* 0x000fea0003800200 */
.L_x_87:
[----:B------:R-:W-:-:S05]  /*0a80*/  IADD3 R7, PT, PT, R2, 0x1, RZ ;  /* 0x0000000102077810 */ /* 0x000fca0007ffe0ff */
        /* <DEDUP_REMOVED lines=17> */
.L_x_90:
[----:B------:R-:W-:Y:S05]  /*0ba0*/  BSYNC.RECONVERGENT B2 ;  /* 0x0000000000027941 */ /* 0x000fea0003800200 */
.L_x_89:
        /* <DEDUP_REMOVED lines=19> */
.L_x_92:
[----:B------:R-:W-:Y:S05]  /*0ce0*/  BSYNC.RECONVERGENT B2 ;  /* 0x0000000000027941 */ /* 0x000fea0003800200 */
.L_x_91:
        /* <DEDUP_REMOVED lines=18> */
.L_x_94:
[----:B------:R-:W-:Y:S05]  /*0e10*/  BSYNC.RECONVERGENT B2 ;  /* 0x0000000000027941 */ /* 0x000fea0003800200 */
.L_x_93:
        /* <DEDUP_REMOVED lines=19> */
.L_x_96:
[----:B------:R-:W-:Y:S05]  /*0f50*/  BSYNC.RECONVERGENT B2 ;  /* 0x0000000000027941 */ /* 0x000fea0003800200 */
.L_x_95:
        /* <DEDUP_REMOVED lines=18> */
.L_x_98:
[----:B------:R-:W-:Y:S05]  /*1080*/  BSYNC.RECONVERGENT B2 ;  /* 0x0000000000027941 */ /* 0x000fea0003800200 */
.L_x_97:
        /* <DEDUP_REMOVED lines=19> */
.L_x_100:
[----:B------:R-:W-:Y:S05]  /*11c0*/  BSYNC.RECONVERGENT B2 ;  /* 0x0000000000027941 */ /* 0x000fea0003800200 */
.L_x_99:
        /* <DEDUP_REMOVED lines=18> */
.L_x_102:
[----:B------:R-:W-:Y:S05]  /*12f0*/  BSYNC.RECONVERGENT B2 ;  /* 0x0000000000027941 */ /* 0x000fea0003800200 */
.L_x_101:
        /* <DEDUP_REMOVED lines=18> */
.L_x_104:
[----:B------:R-:W-:Y:S05]  /*1420*/  BSYNC.RECONVERGENT B2 ;  /* 0x0000000000027941 */ /* 0x000fea0003800200 */
.L_x_103:
[----:B------:R-:W-:Y:S01]  /*1430*/  FADD R5, R9, R8 ;  /* 0x0000000809057221 */ /* 0x000fe20000000000 */
[----:B------:R-:W-:Y:S01]  /*1440*/  IADD3 R2, PT, PT, R2, 0x10, RZ ;  /* 0x0000001002027810 */ /* 0x000fe20007ffe0ff */
[----:B------:R-:W-:Y:S06]  /*1450*/  BRA.U UP0, `(.L_x_105) ;  /* 0xffffffed00147547 */ /* 0x000fec000b83ffff */
[----:B------:R-:W0:Y:S02]  /*1460*/  LDC.64 R2, c[0x0][0x390] ;  /* 0x0000e400ff027b82 */ /* 0x000e240000000a00 */
[----:B0-----:R-:W-:-:S05]  /*1470*/  IMAD.WIDE R2, R4, 0x4, R2 ;  /* 0x0000000404027825 */ /* 0x001fca00078e0202 */
[----:B------:R-:W-:Y:S01]  /*1480*/  STG.E desc[UR6][R2.64], R5 ;  /* 0x0000000502007986 */ /* 0x000fe2000c101906 */
[----:B------:R-:W-:Y:S05]  /*1490*/  EXIT ;  /* 0x000000000000794d */ /* 0x000fea0003800000 */
        .weak           $__internal_1_$__cuda_sm3x_div_rn_noftz_f32_slowpath
        .type           $__internal_1_$__cuda_sm3x_div_rn_noftz_f32_slowpath,@function
        .size           $__internal_1_$__cuda_sm3x_div_rn_noftz_f32_slowpath,(.L_x_123 - $__internal_1_$__cuda_sm3x_div_rn_noftz_f32_slowpath)
$__internal_1_$__cuda_sm3x_div_rn_noftz_f32_slowpath:
[----:B------:R-:W-:Y:S01]  /*14a0*/  SHF.R.U32.HI R7, RZ, 0x17, R0 ;  /* 0x00000017ff077819 */ /* 0x000fe20000011600 */
[----:B------:R-:W-:Y:S01]  /*14b0*/  BSSY.RECONVERGENT B0, `(.L_x_106) ;  /* 0x0000062000007945 */ /* 0x000fe20003800200 */
[----:B------:R-:W-:Y:S02]  /*14c0*/  SHF.R.U32.HI R12, RZ, 0x17, R3 ;  /* 0x00000017ff0c7819 */ /* 0x000fe40000011603 */
[----:B------:R-:W-:Y:S02]  /*14d0*/  LOP3.LUT R7, R7, 0xff, RZ, 0xc0, !PT ;  /* 0x000000ff07077812 */ /* 0x000fe400078ec0ff */
[----:B------:R-:W-:Y:S02]  /*14e0*/  LOP3.LUT R12, R12, 0xff, RZ, 0xc0, !PT ;  /* 0x000000ff0c0c7812 */ /* 0x000fe400078ec0ff */
[----:B------:R-:W-:Y:S02]  /*14f0*/  IADD3 R13, PT, PT, R7, -0x1, RZ ;  /* 0xffffffff070d7810 */ /* 0x000fe40007ffe0ff */
[----:B------:R-:W-:-:S02]  /*1500*/  IADD3 R16, PT, PT, R12, -0x1, RZ ;  /* 0xffffffff0c107810 */ /* 0x000fc40007ffe0ff */
[----:B------:R-:W-:-:S04]  /*1510*/  ISETP.GT.U32.AND P0, PT, R13, 0xfd, PT ;  /* 0x000000fd0d00780c */ /* 0x000fc80003f04070 */
[----:B------:R-:W-:-:S13]  /*1520*/  ISETP.GT.U32.OR P0, PT, R16, 0xfd, P0 ;  /* 0x000000fd1000780c */ /* 0x000fda0000704470 */
[----:B------:R-:W-:Y:S01]  /*1530*/  @!P0 MOV R8, RZ ;  /* 0x000000ff00088202 */ /* 0x000fe20000000f00 */
[----:B------:R-:W-:Y:S06]  /*1540*/  @!P0 BRA `(.L_x_107) ;  /* 0x00000000005c8947 */ /* 0x000fec0003800000 */
[----:B------:R-:W-:Y:S02]  /*1550*/  FSETP.GTU.FTZ.AND P0, PT, |R3|, +INF , PT ;  /* 0x7f8000000300780b */ /* 0x000fe40003f1c200 */
[----:B------:R-:W-:-:S04]  /*1560*/  FSETP.GTU.FTZ.AND P1, PT, |R0|, +INF , PT ;  /* 0x7f8000000000780b */ /* 0x000fc80003f3c200 */
[----:B------:R-:W-:-:S13]  /*1570*/  PLOP3.LUT P0, PT, P0, P1, PT, 0xf8, 0x8f ;  /* 0x00000000008f781c */ /* 0x000fda0000703f70 */
[----:B------:R-:W-:Y:S05]  /*1580*/  @P0 BRA `(.L_x_108) ;  /* 0x00000004004c0947 */ /* 0x000fea0003800000 */
[----:B------:R-:W-:-:S13]  /*1590*/  LOP3.LUT P0, RZ, R0, 0x7fffffff, R3, 0xc8, !PT ;  /* 0x7fffffff00ff7812 */ /* 0x000fda000780c803 */
[----:B------:R-:W-:Y:S05]  /*15a0*/  @!P0 BRA `(.L_x_109) ;  /* 0x00000004003c8947 */ /* 0x000fea0003800000 */
[C---:B------:R-:W-:Y:S02]  /*15b0*/  FSETP.NEU.FTZ.AND P2, PT, |R3|.reuse, +INF , PT ;  /* 0x7f8000000300780b */ /* 0x040fe40003f5d200 */
[----:B------:R-:W-:Y:S02]  /*15c0*/  FSETP.NEU.FTZ.AND P1, PT, |R0|, +INF , PT ;  /* 0x7f8000000000780b */ /* 0x000fe40003f3d200 */
[----:B------:R-:W-:-:S11]  /*15d0*/  FSETP.NEU.FTZ.AND P0, PT, |R3|, +INF , PT ;  /* 0x7f8000000300780b */ /* 0x000fd60003f1d200 */
[----:B------:R-:W-:Y:S05]  /*15e0*/  @!P1 BRA !P2, `(.L_x_109) ;  /* 0x00000004002c9947 */ /* 0x000fea0005000000 */
[----:B------:R-:W-:-:S04]  /*15f0*/  LOP3.LUT P2, RZ, R3, 0x7fffffff, RZ, 0xc0, !PT ;  /* 0x7fffffff03ff7812 */ /* 0x000fc8000784c0ff */
[----:B------:R-:W-:-:S13]  /*1600*/  PLOP3.LUT P1, PT, P1, P2, PT, 0x2f, 0xf2 ;  /* 0x0000000000f2781c */ /* 0x000fda0000f24577 */
[----:B------:R-:W-:Y:S05]  /*1610*/  @P1 BRA `(.L_x_110) ;  /* 0x0000000400181947 */ /* 0x000fea0003800000 */
[----:B------:R-:W-:-:S04]  /*1620*/  LOP3.LUT P1, RZ, R0, 0x7fffffff, RZ, 0xc0, !PT ;  /* 0x7fffffff00ff7812 */ /* 0x000fc8000782c0ff */
[----:B------:R-:W-:-:S13]  /*1630*/  PLOP3.LUT P0, PT, P0, P1, PT, 0x2f, 0xf2 ;  /* 0x0000000000f2781c */ /* 0x000fda0000702577 */
[----:B------:R-:W-:Y:S05]  /*1640*/  @P0 BRA `(.L_x_111) ;  /* 0x0000000400000947 */ /* 0x000fea0003800000 */
[----:B------:R-:W-:Y:S02]  /*1650*/  ISETP.GE.AND P0, PT, R16, RZ, PT ;  /* 0x000000ff1000720c */ /* 0x000fe40003f06270 */
[----:B------:R-:W-:-:S11]  /*1660*/  ISETP.GE.AND P1, PT, R13, RZ, PT ;  /* 0x000000ff0d00720c */ /* 0x000fd60003f26270 */
[----:B------:R-:W-:Y:S01]  /*1670*/  @P0 MOV R8, RZ ;  /* 0x000000ff00080202 */ /* 0x000fe20000000f00 */
[----:B------:R-:W-:Y:S01]  /*1680*/  @!P0 FFMA R3, R3, 1.84467440737095516160e+19, RZ ;  /* 0x5f80000003038823 */ /* 0x000fe200000000ff */
[----:B------:R-:W-:Y:S01]  /*1690*/  @!P0 MOV R8, 0xffffffc0 ;  /* 0xffffffc000088802 */ /* 0x000fe20000000f00 */
[----:B------:R-:W-:-:S03]  /*16a0*/  @!P1 FFMA R0, R0, 1.84467440737095516160e+19, RZ ;  /* 0x5f80000000009823 */ /* 0x000fc600000000ff */
[----:B------:R-:W-:-:S07]  /*16b0*/  @!P1 IADD3 R8, PT, PT, R8, 0x40, RZ ;  /* 0x0000004008089810 */ /* 0x000fce0007ffe0ff */
.L_x_107:
[----:B------:R-:W-:Y:S01]  /*16c0*/  LEA R13, R7, 0xc0800000, 0x17 ;  /* 0xc0800000070d7811 */ /* 0x000fe200078eb8ff */
[----:B------:R-:W-:Y:S01]  /*16d0*/  BSSY.RECONVERGENT B1, `(.L_x_112) ;  /* 0x0000036000017945 */ /* 0x000fe20003800200 */
[----:B------:R-:W-:Y:S02]  /*16e0*/  IADD3 R12, PT, PT, R12, -0x7f, RZ ;  /* 0xffffff810c0c7810 */ /* 0x000fe40007ffe0ff */
[----:B------:R-:W-:Y:S02]  /*16f0*/  IADD3 R18, PT, PT, -R13, R0, RZ ;  /* 0x000000000d127210 */ /* 0x000fe40007ffe1ff */
[C---:B------:R-:W-:Y:S01]  /*1700*/  IADD3 R7, PT, PT, R12.reuse, 0x7f, -R7 ;  /* 0x0000007f0c077810 */ /* 0x040fe20007ffe807 */
[----:B------:R-:W-:Y:S01]  /*1710*/  IMAD R0, R12, -0x800000, R3 ;  /* 0xff8000000c007824 */ /* 0x000fe200078e0203 */
[----:B------:R-:W0:Y:S01]  /*1720*/  MUFU.RCP R16, R18 ;  /* 0x0000001200107308 */ /* 0x000e220000001000 */
[----:B------:R-:W-:Y:S01]  /*1730*/  FADD.FTZ R13, -R18, -RZ ;  /* 0x800000ff120d7221 */ /* 0x000fe20000010100 */
[----:B------:R-:W-:-:S03]  /*1740*/  IADD3 R7, PT, PT, R7, R8, RZ ;  /* 0x0000000807077210 */ /* 0x000fc60007ffe0ff */
[----:B0-----:R-:W-:-:S04]  /*1750*/  FFMA R17, R16, R13, 1 ;  /* 0x3f80000010117423 */ /* 0x001fc8000000000d */
[----:B------:R-:W-:-:S04]  /*1760*/  FFMA R17, R16, R17, R16 ;  /* 0x0000001110117223 */ /* 0x000fc80000000010 */
[----:B------:R-:W-:-:S04]  /*1770*/  FFMA R16, R0, R17, RZ ;  /* 0x0000001100107223 */ /* 0x000fc800000000ff */
[----:B------:R-:W-:-:S04]  /*1780*/  FFMA R3, R13, R16, R0 ;  /* 0x000000100d037223 */ /* 0x000fc80000000000 */
[----:B------:R-:W-:-:S04]  /*1790*/  FFMA R16, R17, R3, R16 ;  /* 0x0000000311107223 */ /* 0x000fc80000000010 */
[----:B------:R-:W-:-:S04]  /*17a0*/  FFMA R13, R13, R16, R0 ;  /* 0x000000100d0d7223 */ /* 0x000fc80000000000 */
[----:B------:R-:W-:-:S05]  /*17b0*/  FFMA R0, R17, R13, R16 ;  /* 0x0000000d11007223 */ /* 0x000fca0000000010 */
[----:B------:R-:W-:-:S04]  /*17c0*/  SHF.R.U32.HI R3, RZ, 0x17, R0 ;  /* 0x00000017ff037819 */ /* 0x000fc80000011600 */
[----:B------:R-:W-:-:S04]  /*17d0*/  LOP3.LUT R8, R3, 0xff, RZ, 0xc0, !PT ;  /* 0x000000ff03087812 */ /* 0x000fc800078ec0ff */
[----:B------:R-:W-:-:S04]  /*17e0*/  IADD3 R3, PT, PT, R8, R7, RZ ;  /* 0x0000000708037210 */ /* 0x000fc80007ffe0ff */
[----:B------:R-:W-:-:S04]  /*17f0*/  IADD3 R8, PT, PT, R3, -0x1, RZ ;  /* 0xffffffff03087810 */ /* 0x000fc80007ffe0ff */
[----:B------:R-:W-:-:S13]  /*1800*/  ISETP.GE.U32.AND P0, PT, R8, 0xfe, PT ;  /* 0x000000fe0800780c */ /* 0x000fda0003f06070 */
[----:B------:R-:W-:Y:S05]  /*1810*/  @!P0 BRA `(.L_x_113) ;  /* 0x0000000000808947 */ /* 0x000fea0003800000 */
[----:B------:R-:W-:-:S13]  /*1820*/  ISETP.GT.AND P0, PT, R3, 0xfe, PT ;  /* 0x000000fe0300780c */ /* 0x000fda0003f04270 */
[----:B------:R-:W-:Y:S05]  /*1830*/  @P0 BRA `(.L_x_114) ;  /* 0x00000000006c0947 */ /* 0x000fea0003800000 */
[----:B------:R-:W-:-:S13]  /*1840*/  ISETP.GE.AND P0, PT, R3, 0x1, PT ;  /* 0x000000010300780c */ /* 0x000fda0003f06270 */
[----:B------:R-:W-:Y:S05]  /*1850*/  @P0 BRA `(.L_x_115) ;  /* 0x0000000000740947 */ /* 0x000fea0003800000 */
[----:B------:R-:W-:Y:S02]  /*1860*/  ISETP.GE.AND P0, PT, R3, -0x18, PT ;  /* 0xffffffe80300780c */ /* 0x000fe40003f06270 */
[----:B------:R-:W-:-:S11]  /*1870*/  LOP3.LUT R0, R0, 0x80000000, RZ, 0xc0, !PT ;  /* 0x8000000000007812 */ /* 0x000fd600078ec0ff */
[----:B------:R-:W-:Y:S05]  /*1880*/  @!P0 BRA `(.L_x_115) ;  /* 0x0000000000688947 */ /* 0x000fea0003800000 */
[-CC-:B------:R-:W-:Y:S01]  /*1890*/  FFMA.RZ R7, R17, R13.reuse, R16.reuse ;  /* 0x0000000d11077223 */ /* 0x180fe2000000c010 */
[----:B------:R-:W-:Y:S01]  /*18a0*/  IADD3 R12, PT, PT, R3, 0x20, RZ ;  /* 0x00000020030c7810 */ /* 0x000fe20007ffe0ff */
[CCC-:B------:R-:W-:Y:S01]  /*18b0*/  FFMA.RP R8, R17.reuse, R13.reuse, R16.reuse ;  /* 0x0000000d11087223 */ /* 0x1c0fe20000008010 */
[----:B------:R-:W-:Y:S01]  /*18c0*/  FFMA.RM R13, R17, R13, R16 ;  /* 0x0000000d110d7223 */ /* 0x000fe20000004010 */
[----:B------:R-:W-:Y:S02]  /*18d0*/  ISETP.NE.AND P2, PT, R3, RZ, PT ;  /* 0x000000ff0300720c */ /* 0x000fe40003f45270 */
[----:B------:R-:W-:Y:S02]  /*18e0*/  LOP3.LUT R7, R7, 0x7fffff, RZ, 0xc0, !PT ;  /* 0x007fffff07077812 */ /* 0x000fe400078ec0ff */
[----:B------:R-:W-:Y:S02]  /*18f0*/  ISETP.NE.AND P1, PT, R3, RZ, PT ;  /* 0x000000ff0300720c */ /* 0x000fe40003f25270 */
[----:B------:R-:W-:-:S02]  /*1900*/  LOP3.LUT R7, R7, 0x800000, RZ, 0xfc, !PT ;  /* 0x0080000007077812 */ /* 0x000fc400078efcff */
[----:B------:R-:W-:Y:S02]  /*1910*/  IADD3 R3, PT, PT, -R3, RZ, RZ ;  /* 0x000000ff03037210 */ /* 0x000fe40007ffe1ff */
[----:B------:R-:W-:Y:S02]  /*1920*/  SHF.L.U32 R12, R7, R12, RZ ;  /* 0x0000000c070c7219 */ /* 0x000fe400000006ff */
[----:B------:R-:W-:Y:S02]  /*1930*/  FSETP.NEU.FTZ.AND P0, PT, R8, R13, PT ;  /* 0x0000000d0800720b */ /* 0x000fe40003f1d000 */
[----:B------:R-:W-:Y:S02]  /*1940*/  SEL R8, R3, RZ, P2 ;  /* 0x000000ff03087207 */ /* 0x000fe40001000000 */
[----:B------:R-:W-:Y:S02]  /*1950*/  ISETP.NE.AND P1, PT, R12, RZ, P1 ;  /* 0x000000ff0c00720c */ /* 0x000fe40000f25270 */
[----:B------:R-:W-:-:S02]  /*1960*/  SHF.R.U32.HI R8, RZ, R8, R7 ;  /* 0x00000008ff087219 */ /* 0x000fc40000011607 */
[----:B------:R-:W-:Y:S02]  /*1970*/  PLOP3.LUT P0, PT, P0, P1, PT, 0xf8, 0x8f ;  /* 0x00000000008f781c */ /* 0x000fe40000703f70 */
[----:B------:R-:W-:Y:S02]  /*1980*/  SHF.R.U32.HI R3, RZ, 0x1, R8 ;  /* 0x00000001ff037819 */ /* 0x000fe40000011608 */
[----:B------:R-:W-:-:S04]  /*1990*/  SEL R12, RZ, 0x1, !P0 ;  /* 0x00000001ff0c7807 */ /* 0x000fc80004000000 */
[----:B------:R-:W-:-:S04]  /*19a0*/  LOP3.LUT R7, R12, 0x1, R3, 0xf8, !PT ;  /* 0x000000010c077812 */ /* 0x000fc800078ef803 */
[----:B------:R-:W-:-:S04]  /*19b0*/  LOP3.LUT R8, R7, R8, RZ, 0xc0, !PT ;  /* 0x0000000807087212 */ /* 0x000fc800078ec0ff */
[----:B------:R-:W-:-:S04]  /*19c0*/  IADD3 R3, PT, PT, R3, R8, RZ ;  /* 0x0000000803037210 */ /* 0x000fc80007ffe0ff */
[----:B------:R-:W-:Y:S01]  /*19d0*/  LOP3.LUT R0, R3, R0, RZ, 0xfc, !PT ;  /* 0x0000000003007212 */ /* 0x000fe200078efcff */
[----:B------:R-:W-:Y:S06]  /*19e0*/  BRA `(.L_x_115) ;  /* 0x0000000000107947 */ /* 0x000fec0003800000 */
.L_x_114:
[----:B------:R-:W-:-:S04]  /*19f0*/  LOP3.LUT R0, R0, 0x80000000, RZ, 0xc0, !PT ;  /* 0x8000000000007812 */ /* 0x000fc800078ec0ff */
[----:B------:R-:W-:Y:S01]  /*1a00*/  LOP3.LUT R0, R0, 0x7f800000, RZ, 0xfc, !PT ;  /* 0x7f80000000007812 */ /* 0x000fe200078efcff */
[----:B------:R-:W-:Y:S06]  /*1a10*/  BRA `(.L_x_115) ;  /* 0x0000000000047947 */ /* 0x000fec0003800000 */
.L_x_113:
[----:B------:R-:W-:-:S07]  /*1a20*/  LEA R0, R7, R0, 0x17 ;  /* 0x0000000007007211 */ /* 0x000fce00078eb8ff */
.L_x_115:
[----:B------:R-:W-:Y:S05]  /*1a30*/  BSYNC.RECONVERGENT B1 ;  /* 0x0000000000017941 */ /* 0x000fea0003800200 */
.L_x_112:
[----:B------:R-:W-:Y:S05]  /*1a40*/  BRA `(.L_x_116) ;  /* 0x0000000000207947 */ /* 0x000fea0003800000 */
.L_x_111:
[----:B------:R-:W-:-:S04]  /*1a50*/  LOP3.LUT R0, R0, 0x80000000, R3, 0x48, !PT ;  /* 0x8000000000007812 */ /* 0x000fc800078e4803 */
[----:B------:R-:W-:Y:S01]  /*1a60*/  LOP3.LUT R0, R0, 0x7f800000, RZ, 0xfc, !PT ;  /* 0x7f80000000007812 */ /* 0x000fe200078efcff */
[----:B------:R-:W-:Y:S06]  /*1a70*/  BRA `(.L_x_116) ;  /* 0x0000000000147947 */ /* 0x000fec0003800000 */
.L_x_110:
[----:B------:R-:W-:Y:S01]  /*1a80*/  LOP3.LUT R0, R0, 0x80000000, R3, 0x48, !PT ;  /* 0x8000000000007812 */ /* 0x000fe200078e4803 */
[----:B------:R-:W-:Y:S06]  /*1a90*/  BRA `(.L_x_116) ;  /* 0x00000000000c7947 */ /* 0x000fec0003800000 */
.L_x_109:
[----:B------:R-:W0:Y:S01]  /*1aa0*/  MUFU.RSQ R0, -QNAN ;  /* 0xffc0000000007908 */ /* 0x000e220000001400 */
[----:B------:R-:W-:Y:S05]  /*1ab0*/  BRA `(.L_x_116) ;  /* 0x0000000000047947 */ /* 0x000fea0003800000 */
.L_x_108:
[----:B------:R-:W-:-:S07]  /*1ac0*/  FADD.FTZ R0, R3, R0 ;  /* 0x0000000003007221 */ /* 0x000fce0000010000 */
.L_x_116:
[----:B------:R-:W-:Y:S05]  /*1ad0*/  BSYNC.RECONVERGENT B0 ;  /* 0x0000000000007941 */ /* 0x000fea0003800200 */
.L_x_106:
[----:B------:R-:W-:-:S04]  /*1ae0*/  HFMA2 R7, -RZ, RZ, 0, 0 ;  /* 0x00000000ff077431 */ /* 0x000fc800000001ff */
[----:B0-----:R-:W-:Y:S05]  /*1af0*/  RET.REL.NODEC R6 `(_Z3divPKfS0_Pfi) ;  /* 0xffffffe406407950 */ /* 0x001fea0003c3ffff */
.L_x_117:
        /* <DEDUP_REMOVED lines=16> */
.L_x_123:


//--------------------- .text._Z3mulPKfS0_Pfi     --------------------------
	.section	.text._Z3mulPKfS0_Pfi,"ax",@progbits
	.align	128
        .global         _Z3mulPKfS0_Pfi
        .type           _Z3mulPKfS0_Pfi,@function
        .size           _Z3mulPKfS0_Pfi,(.L_x_136 - _Z3mulPKfS0_Pfi)
        .other          _Z3mulPKfS0_Pfi,@"STO_CUDA_ENTRY STV_DEFAULT"
_Z3mulPKfS0_Pfi:
.text._Z3mulPKfS0_Pfi:
[----:B------:R-:W-:Y:S01]  /*0000*/  LDC R1, c[0x0][0x37c] ;  /* 0x0000df00ff017b82 */ /* 0x000fe20000000800 */
[----:B------:R-:W0:Y:S01]  /*0010*/  S2R R0, SR_CTAID.X ;  /* 0x0000000000007919 */ /* 0x000e220000002500 */
[----:B------:R-:W0:Y:S01]  /*0020*/  LDCU UR4, c[0x0][0x360] ;  /* 0x00006c00ff0477ac */ /* 0x000e220008000800 */
[----:B------:R-:W-:Y:S01]  /*0030*/  HFMA2 R24, -RZ, RZ, 0, 0 ;  /* 0x00000000ff187431 */ /* 0x000fe200000001ff */
[----:B------:R-:W0:Y:S01]  /*0040*/  S2R R3, SR_TID.X ;  /* 0x0000000000037919 */ /* 0x000e220000002100 */
[----:B------:R-:W1:Y:S01]  /*0050*/  LDCU.64 UR6, c[0x0][0x358] ;  /* 0x00006b00ff0677ac */ /* 0x000e620008000a00 */
[----:B0-----:R-:W-:Y:S01]  /*0060*/  IMAD R0, R0, UR4, R3 ;  /* 0x0000000400007c24 */ /* 0x001fe2000f8e0203 */
[----:B------:R-:W-:-:S04]  /*0070*/  UMOV UR4, 0xf ;  /* 0x0000000f00047882 */ /* 0x000fc80000000000 */
[----:B-1----:R-:W-:-:S07]  /*0080*/  IADD3 R2, PT, PT, R0, 0x7, RZ ;  /* 0x0000000700027810 */ /* 0x002fce0007ffe0ff */
.L_x_118:
[----:B------:R-:W0:Y:S01]  /*0090*/  LDC.64 R16, c[0x0][0x380] ;  /* 0x0000e000ff107b82 */ /* 0x000e220000000a00 */
[C---:B------:R-:W-:Y:S02]  /*00a0*/  IADD3 R21, PT, PT, R2.reuse, -0x7, RZ ;  /* 0xfffffff902157810 */ /* 0x040fe40007ffe0ff */
[----:B------:R-:W-:-:S05]  /*00b0*/  IADD3 R19, PT, PT, R2, -0x6, RZ ;  /* 0xfffffffa02137810 */ /* 0x000fca0007ffe0ff */
[----:B------:R-:W1:Y:S01]  /*00c0*/  LDC.64 R14, c[0x0][0x388] ;  /* 0x0000e200ff0e7b82 */ /* 0x000e620000000a00 */
[C---:B------:R-:W-:Y:S02]  /*00d0*/  IADD3 R11, PT, PT, R2.reuse, -0x5, RZ ;  /* 0xfffffffb020b7810 */ /* 0x040fe40007ffe0ff */
[----:B------:R-:W-:Y:S01]  /*00e0*/  IADD3 R5, PT, PT, R2, -0x4, RZ ;  /* 0xfffffffc02057810 */ /* 0x000fe20007ffe0ff */
[----:B0-----:R-:W-:-:S04]  /*00f0*/  IMAD.WIDE.U32 R8, R21, 0x4, R16 ;  /* 0x0000000415087825 */ /* 0x001fc800078e0010 */
[----:B------:R-:W-:Y:S01]  /*0100*/  IMAD.WIDE.U32 R22, R19, 0x4, R16 ;  /* 0x0000000413167825 */ /* 0x000fe200078e0010 */
[----:B------:R-:W2:Y:S03]  /*0110*/  LDG.E R13, desc[UR6][R8.64] ;  /* 0x00000006080d7981 */ /* 0x000ea6000c1e1900 */
[--C-:B-1----:R-:W-:Y:S01]  /*0120*/  IMAD.WIDE.U32 R20, R21, 0x4, R14.reuse ;  /* 0x0000000415147825 */ /* 0x102fe200078e000e */
[----:B------:R-:W3:Y:S03]  /*0130*/  LDG.E R6, desc[UR6][R22.64] ;  /* 0x0000000616067981 */ /* 0x000ee6000c1e1900 */
[----:B------:R-:W-:Y:S01]  /*0140*/  IMAD.WIDE.U32 R18, R19, 0x4, R14 ;  /* 0x0000000413127825 */ /* 0x000fe200078e000e */
[----:B------:R-:W2:Y:S03]  /*0150*/  LDG.E R12, desc[UR6][R20.64] ;  /* 0x00000006140c7981 */ /* 0x000ea6000c1e1900 */
[C---:B------:R-:W-:Y:S01]  /*0160*/  IMAD.WIDE.U32 R26, R11.reuse, 0x4, R16 ;  /* 0x000000040b1a7825 */ /* 0x040fe200078e0010 */
[----:B------:R0:W3:Y:S03]  /*0170*/  LDG.E R7, desc[UR6][R18.64] ;  /* 0x0000000612077981 */ /* 0x0000e6000c1e1900 */
[----:B------:R-:W-:Y:S01]  /*0180*/  IMAD.WIDE.U32 R10, R11, 0x4, R14 ;  /* 0x000000040b0a7825 */ /* 0x000fe200078e000e */
[----:B------:R-:W-:Y:S01]  /*0190*/  IADD3 R3, PT, PT, R2, -0x3, RZ ;  /* 0xfffffffd02037810 */ /* 0x000fe20007ffe0ff */
[----:B------:R-:W4:Y:S04]  /*01a0*/  LDG.E R8, desc[UR6][R26.64] ;  /* 0x000000061a087981 */ /* 0x000f28000c1e1900 */
[----:B------:R-:W4:Y:S01]  /*01b0*/  LDG.E R11, desc[UR6][R10.64] ;  /* 0x000000060a0b7981 */ /* 0x000f22000c1e1900 */
[----:B0-----:R-:W-:-:S04]  /*01c0*/  IMAD.WIDE.U32 R18, R5, 0x4, R16 ;  /* 0x0000000405127825 */ /* 0x001fc800078e0010 */
[--C-:B------:R-:W-:Y:S01]  /*01d0*/  IMAD.WIDE.U32 R4, R5, 0x4, R14.reuse ;  /* 0x0000000405047825 */ /* 0x100fe200078e000e */
[----:B------:R0:W5:Y:S03]  /*01e0*/  LDG.E R9, desc[UR6][R18.64] ;  /* 0x0000000612097981 */ /* 0x000166000c1e1900 */
[C---:B------:R-:W-:Y:S02]  /*01f0*/  IMAD.WIDE.U32 R20, R3.reuse, 0x4, R14 ;  /* 0x0000000403147825 */ /* 0x040fe400078e000e */
[----:B------:R1:W5:Y:S02]  /*0200*/  LDG.E R4, desc[UR6][R4.64] ;  /* 0x0000000604047981 */ /* 0x000364000c1e1900 */
[----:B------:R-:W-:Y:S02]  /*0210*/  IMAD.WIDE.U32 R28, R3, 0x4, R16 ;  /* 0x00000004031c7825 */ /* 0x000fe400078e0010 */
[----:B------:R-:W5:Y:S04]  /*0220*/  LDG.E R20, desc[UR6][R20.64] ;  /* 0x0000000614147981 */ /* 0x000f68000c1e1900 */
[----:B------:R1:W5:Y:S01]  /*0230*/  LDG.E R3, desc[UR6][R28.64] ;  /* 0x000000061c037981 */ /* 0x000362000c1e1900 */
[----:B------:R-:W-:-:S05]  /*0240*/  IADD3 R25, PT, PT, R2, -0x2, RZ ;  /* 0xfffffffe02197810 */ /* 0x000fca0007ffe0ff */
[----:B------:R-:W-:-:S04]  /*0250*/  IMAD.WIDE.U32 R22, R25, 0x4, R16 ;  /* 0x0000000419167825 */ /* 0x000fc800078e0010 */
[----:B0-----:R-:W-:Y:S01]  /*0260*/  IMAD.WIDE.U32 R18, R25, 0x4, R14 ;  /* 0x0000000419127825 */ /* 0x001fe200078e000e */
[----:B------:R0:W5:Y:S04]  /*0270*/  LDG.E R26, desc[UR6][R22.64] ;  /* 0x00000006161a7981 */ /* 0x000168000c1e1900 */
[----:B------:R4:W5:Y:S01]  /*0280*/  LDG.E R10, desc[UR6][R18.64] ;  /* 0x00000006120a7981 */ /* 0x000962000c1e1900 */
[C---:B-1----:R-:W-:Y:S02]  /*0290*/  IADD3 R5, PT, PT, R2.reuse, -0x1, RZ ;  /* 0xffffffff02057810 */ /* 0x042fe40007ffe0ff */
[C---:B------:R-:W-:Y:S01]  /*02a0*/  IADD3 R27, PT, PT, R2.reuse, 0x2, RZ ;  /* 0x00000002021b7810 */ /* 0x040fe20007ffe0ff */
[----:B------:R-:W-:-:S04]  /*02b0*/  IMAD.WIDE.U32 R28, R2, 0x4, R16 ;  /* 0x00000004021c7825 */ /* 0x000fc800078e0010 */
[----:B0-----:R-:W-:Y:S01]  /*02c0*/  IMAD.WIDE.U32 R22, R27, 0x4, R16 ;  /* 0x000000041b167825 */ /* 0x001fe200078e0010 */
[----:B------:R-:W5:Y:S03]  /*02d0*/  LDG.E R21, desc[UR6][R28.64] ;  /* 0x000000061c157981 */ /* 0x000f66000c1e1900 */
[----:B--2---:R-:W-:Y:S01]  /*02e0*/  FFMA R13, R13, R12, R24 ;  /* 0x0000000c0d0d7223 */ /* 0x004fe20000000018 */
[----:B------:R-:W-:-:S03]  /*02f0*/  IADD3 R12, PT, PT, R2, 0x1, RZ ;  /* 0x00000001020c7810 */ /* 0x000fc60007ffe0ff */
[----:B---3--:R-:W-:Y:S01]  /*0300*/  FFMA R13, R6, R7, R13 ;  /* 0x00000007060d7223 */ /* 0x008fe2000000000d */
[----:B------:R-:W-:-:S04]  /*0310*/  IMAD.WIDE.U32 R24, R5, 0x4, R16 ;  /* 0x0000000405187825 */ /* 0x000fc800078e0010 */
[----:B------:R-:W-:Y:S02]  /*0320*/  IMAD.WIDE.U32 R6, R12, 0x4, R16 ;  /* 0x000000040c067825 */ /* 0x000fe400078e0010 */
[----:B------:R0:W2:Y:S02]  /*0330*/  LDG.E R24, desc[UR6][R24.64] ;  /* 0x0000000618187981 */ /* 0x0000a4000c1e1900 */
[----:B----4-:R-:W-:Y:S01]  /*0340*/  FFMA R18, R8, R11, R13 ;  /* 0x0000000b08127223 */ /* 0x010fe2000000000d */
[C---:B------:R-:W-:Y:S01]  /*0350*/  IADD3 R8, PT, PT, R2.reuse, 0x3, RZ ;  /* 0x0000000302087810 */ /* 0x040fe20007ffe0ff */
[----:B------:R1:W3:Y:S04]  /*0360*/  LDG.E R13, desc[UR6][R6.64] ;  /* 0x00000006060d7981 */ /* 0x0002e8000c1e1900 */
[----:B------:R4:W3:Y:S01]  /*0370*/  LDG.E R11, desc[UR6][R22.64] ;  /* 0x00000006160b7981 */ /* 0x0008e2000c1e1900 */
[----:B-----5:R-:W-:Y:S01]  /*0380*/  FFMA R9, R9, R4, R18 ;  /* 0x0000000409097223 */ /* 0x020fe20000000012 */
[----:B------:R-:W-:Y:S01]  /*0390*/  IADD3 R4, PT, PT, R2, 0x4, RZ ;  /* 0x0000000402047810 */ /* 0x000fe20007ffe0ff */
[----:B------:R-:W-:Y:S01]  /*03a0*/  IMAD.WIDE.U32 R18, R8, 0x4, R16 ;  /* 0x0000000408127825 */ /* 0x000fe200078e0010 */
[----:B0-----:R-:W-:-:S03]  /*03b0*/  IADD3 R25, PT, PT, R2, 0x5, RZ ;  /* 0x0000000502197810 */ /* 0x001fc60007ffe0ff */
[----:B-1----:R-:W-:-:S04]  /*03c0*/  IMAD.WIDE.U32 R6, R4, 0x4, R16 ;  /* 0x0000000404067825 */ /* 0x002fc800078e0010 */
[----:B------:R-:W-:Y:S02]  /*03d0*/  FFMA R3, R3, R20, R9 ;  /* 0x0000001403037223 */ /* 0x000fe40000000009 */
[----:B------:R0:W5:Y:S01]  /*03e0*/  LDG.E R9, desc[UR6][R18.64] ;  /* 0x0000000612097981 */ /* 0x000162000c1e1900 */
[----:B------:R-:W-:-:S03]  /*03f0*/  IMAD.WIDE.U32 R28, R25, 0x4, R16 ;  /* 0x00000004191c7825 */ /* 0x000fc600078e0010 */
[----:B------:R-:W5:Y:S01]  /*0400*/  LDG.E R7, desc[UR6][R6.64] ;  /* 0x0000000606077981 */ /* 0x000f62000c1e1900 */
[----:B----4-:R-:W-:-:S04]  /*0410*/  IMAD.WIDE.U32 R22, R2, 0x4, R14 ;  /* 0x0000000402167825 */ /* 0x010fc800078e000e */
[--C-:B0-----:R-:W-:Y:S02]  /*0420*/  IMAD.WIDE.U32 R18, R5, 0x4, R14.reuse ;  /* 0x0000000405127825 */ /* 0x101fe400078e000e */
[----:B------:R0:W4:Y:S04]  /*0430*/  LDG.E R22, desc[UR6][R22.64] ;  /* 0x0000000616167981 */ /* 0x000128000c1e1900 */
[----:B------:R1:W2:Y:S04]  /*0440*/  LDG.E R6, desc[UR6][R18.64] ;  /* 0x0000000612067981 */ /* 0x0002a8000c1e1900 */
[----:B------:R1:W5:Y:S01]  /*0450*/  LDG.E R5, desc[UR6][R28.64] ;  /* 0x000000061c057981 */ /* 0x000362000c1e1900 */
[----:B0-----:R-:W-:Y:S01]  /*0460*/  IADD3 R23, PT, PT, R2, 0x6, RZ ;  /* 0x0000000602177810 */ /* 0x001fe20007ffe0ff */
[----:B-1----:R-:W-:-:S04]  /*0470*/  IMAD.WIDE.U32 R18, R27, 0x4, R14 ;  /* 0x000000041b127825 */ /* 0x002fc800078e000e */
[----:B------:R-:W-:-:S04]  /*0480*/  IMAD.WIDE.U32 R28, R12, 0x4, R14 ;  /* 0x000000040c1c7825 */ /* 0x000fc800078e000e */
[----:B------:R-:W-:Y:S01]  /*0490*/  FFMA R3, R26, R10, R3 ;  /* 0x0000000a1a037223 */ /* 0x000fe20000000003 */
[----:B------:R0:W5:Y:S04]  /*04a0*/  LDG.E R12, desc[UR6][R18.64] ;  /* 0x00000006120c7981 */ /* 0x000168000c1e1900 */
[----:B------:R1:W3:Y:S01]  /*04b0*/  LDG.E R20, desc[UR6][R28.64] ;  /* 0x000000061c147981 */ /* 0x0002e2000c1e1900 */
[----:B------:R-:W-:-:S04]  /*04c0*/  IMAD.WIDE.U32 R26, R23, 0x4, R16 ;  /* 0x00000004171a7825 */ /* 0x000fc800078e0010 */
[--C-:B0-----:R-:W-:Y:S02]  /*04d0*/  IMAD.WIDE.U32 R18, R4, 0x4, R14.reuse ;  /* 0x0000000404127825 */ /* 0x101fe400078e000e */
[----:B------:R0:W5:Y:S02]  /*04e0*/  LDG.E R4, desc[UR6][R26.64] ;  /* 0x000000061a047981 */ /* 0x000164000c1e1900 */
[--C-:B-1----:R-:W-:Y:S02]  /*04f0*/  IMAD.WIDE.U32 R28, R8, 0x4, R14.reuse ;  /* 0x00000004081c7825 */ /* 0x102fe400078e000e */
[----:B------:R1:W5:Y:S04]  /*0500*/  LDG.E R8, desc[UR6][R18.64] ;  /* 0x0000000612087981 */ /* 0x000368000c1e1900 */
[----:B------:R1:W5:Y:S01]  /*0510*/  LDG.E R10, desc[UR6][R28.64] ;  /* 0x000000061c0a7981 */ /* 0x000362000c1e1900 */
[----:B0-----:R-:W-:Y:S01]  /*0520*/  IMAD.WIDE.U32 R26, R25, 0x4, R14 ;  /* 0x00000004191a7825 */ /* 0x001fe200078e000e */
[----:B-1----:R-:W-:-:S05]  /*0530*/  IADD3 R19, PT, PT, R2, 0x7, RZ ;  /* 0x0000000702137810 */ /* 0x002fca0007ffe0ff */
[----:B------:R0:W5:Y:S01]  /*0540*/  LDG.E R26, desc[UR6][R26.64] ;  /* 0x000000061a1a7981 */ /* 0x000162000c1e1900 */
[----:B------:R-:W-:-:S05]  /*0550*/  IMAD.WIDE.U32 R28, R23, 0x4, R14 ;  /* 0x00000004171c7825 */ /* 0x000fca00078e000e */
[----:B------:R1:W5:Y:S01]  /*0560*/  LDG.E R23, desc[UR6][R28.64] ;  /* 0x000000061c177981 */ /* 0x000362000c1e1900 */
[----:B0-----:R-:W-:Y:S01]  /*0570*/  IADD3 R27, PT, PT, R2, 0x8, RZ ;  /* 0x00000008021b7810 */ /* 0x001fe20007ffe0ff */
[----:B-1----:R-:W-:-:S04]  /*0580*/  IMAD.WIDE.U32 R28, R19, 0x4, R16 ;  /* 0x00000004131c7825 */ /* 0x002fc800078e0010 */
[----:B------:R-:W-:Y:S01]  /*0590*/  IMAD.WIDE.U32 R18, R19, 0x4, R14 ;  /* 0x0000000413127825 */ /* 0x000fe200078e000e */
[----:B------:R-:W5:Y:S03]  /*05a0*/  LDG.E R25, desc[UR6][R28.64] ;  /* 0x000000061c197981 */ /* 0x000f66000c1e1900 */
[C---:B------:R-:W-:Y:S02]  /*05b0*/  IMAD.WIDE.U32 R16, R27.reuse, 0x4, R16 ;  /* 0x000000041b107825 */ /* 0x040fe400078e0010 */
[----:B------:R-:W5:Y:S02]  /*05c0*/  LDG.E R18, desc[UR6][R18.64] ;  /* 0x0000000612127981 */ /* 0x000f64000c1e1900 */
[----:B------:R-:W-:Y:S02]  /*05d0*/  IMAD.WIDE.U32 R14, R27, 0x4, R14 ;  /* 0x000000041b0e7825 */ /* 0x000fe400078e000e */
[----:B------:R-:W5:Y:S04]  /*05e0*/  LDG.E R16, desc[UR6][R16.64] ;  /* 0x0000000610107981 */ /* 0x000f68000c1e1900 */
[----:B------:R-:W5:Y:S01]  /*05f0*/  LDG.E R15, desc[UR6][R14.64] ;  /* 0x000000060e0f7981 */ /* 0x000f62000c1e1900 */
[----:B------:R-:W-:-:S04]  /*0600*/  UIADD3 UR4, UPT, UPT, UR4, 0x10, URZ ;  /* 0x0000001004047890 */ /* 0x000fc8000fffe0ff */
[----:B------:R-:W-:Y:S01]  /*0610*/  UISETP.NE.AND UP0, UPT, UR4, 0x10f, UPT ;  /* 0x0000010f0400788c */ /* 0x000fe2000bf05270 */
[----:B------:R-:W-:Y:S01]  /*0620*/  IADD3 R2, PT, PT, R2, 0x10, RZ ;  /* 0x0000001002027810 */ /* 0x000fe20007ffe0ff */
[----:B--2---:R-:W-:-:S04]  /*0630*/  FFMA R6, R24, R6, R3 ;  /* 0x0000000618067223 */ /* 0x004fc80000000003 */
[----:B----4-:R-:W-:-:S04]  /*0640*/  FFMA R6, R21, R22, R6 ;  /* 0x0000001615067223 */ /* 0x010fc80000000006 */
[----:B---3--:R-:W-:-:S04]  /*0650*/  FFMA R6, R13, R20, R6 ;  /* 0x000000140d067223 */ /* 0x008fc80000000006 */
[----:B-----5:R-:W-:-:S04]  /*0660*/  FFMA R6, R11, R12, R6 ;  /* 0x0000000c0b067223 */ /* 0x020fc80000000006 */
[----:B------:R-:W-:-:S04]  /*0670*/  FFMA R6, R9, R10, R6 ;  /* 0x0000000a09067223 */ /* 0x000fc80000000006 */
[----:B------:R-:W-:-:S04]  /*0680*/  FFMA R6, R7, R8, R6 ;  /* 0x0000000807067223 */ /* 0x000fc80000000006 */
[----:B------:R-:W-:-:S04]  /*0690*/  FFMA R5, R5, R26, R6 ;  /* 0x0000001a05057223 */ /* 0x000fc80000000006 */
[----:B------:R-:W-:-:S04]  /*06a0*/  FFMA R4, R4, R23, R5 ;  /* 0x0000001704047223 */ /* 0x000fc80000000005 */
[----:B------:R-:W-:-:S04]  /*06b0*/  FFMA R25, R25, R18, R4 ;  /* 0x0000001219197223 */ /* 0x000fc80000000004 */
[----:B------:R-:W-:Y:S01]  /*06c0*/  FFMA R24, R16, R15, R25 ;  /* 0x0000000f10187223 */ /* 0x000fe20000000019 */
[----:B------:R-:W-:Y:S06]  /*06d0*/  BRA.U UP0, `(.L_x_118) ;  /* 0xfffffff9006c7547 */ /* 0x000fec000b83ffff */
[----:B------:R-:W0:Y:S02]  /*06e0*/  LDC.64 R2, c[0x0][0x390] ;  /* 0x0000e400ff027b82 */ /* 0x000e240000000a00 */
[----:B0-----:R-:W-:-:S05]  /*06f0*/  IMAD.WIDE R2, R0, 0x4, R2 ;  /* 0x0000000400027825 */ /* 0x001fca00078e0202 */
[----:B------:R-:W-:Y:S01]  /*0700*/  STG.E desc[UR6][R2.64], R24 ;  /* 0x0000001802007986 */ /* 0x000fe2000c101906 */
[----:B------:R-:W-:Y:S05]  /*0710*/  EXIT ;  /* 0x000000000000794d */ /* 0x000fea0003800000 */
.L_x_119:
        /* <DEDUP_REMOVED lines=14> */
.L_x_136:


//--------------------- .text._Z3addPKfS0_Pfi     --------------------------
	.section	.text._Z3addPKfS0_Pfi,"ax",@progbits
	.align	128
        .global         _Z3addPKfS0_Pfi
        .type           _Z3addPKfS0_Pfi,@function
        .size           _Z3addPKfS0_Pfi,(.L_x_137 - _Z3addPKfS0_Pfi)
        .other          _Z3addPKfS0_Pfi,@"STO_CUDA_ENTRY STV_DEFAULT"
_Z3addPKfS0_Pfi:
.text._Z3addPKfS0_Pfi:
        /* <DEDUP_REMOVED lines=9> */
.L_x_120:
[----:B------:R-:W0:Y:S01]  /*0090*/  LDC.64 R16, c[0x0][0x380] ;  /* 0x0000e000ff107b82 */ /* 0x000e220000000a00 */
[C---:B------:R-:W-:Y:S02]  /*00a0*/  IADD3 R23, PT, PT, R3.reuse, -0x7, RZ ;  /* 0xfffffff903177810 */ /* 0x040fe40007ffe0ff */
[C---:B------:R-:W-:Y:S02]  /*00b0*/  IADD3 R5, PT, PT, R3.reuse, -0x6, RZ ;  /* 0xfffffffa03057810 */ /* 0x040fe40007ffe0ff */
[----:B------:R-:W-:-:S03]  /*00c0*/  IADD3 R7, PT, PT, R3, -0x5, RZ ;  /* 0xfffffffb03077810 */ /* 0x000fc60007ffe0ff */
[----:B------:R-:W1:Y:S01]  /*00d0*/  LDC.64 R14, c[0x0][0x388] ;  /* 0x0000e200ff0e7b82 */ /* 0x000e620000000a00 */
[----:B------:R-:W-:Y:S01]  /*00e0*/  IADD3 R25, PT, PT, R3, -0x4, RZ ;  /* 0xfffffffc03197810 */ /* 0x000fe20007ffe0ff */
[----:B0-----:R-:W-:-:S04]  /*00f0*/  IMAD.WIDE.U32 R20, R23, 0x4, R16 ;  /* 0x0000000417147825 */ /* 0x001fc800078e0010 */
[----:B------:R-:W-:Y:S01]  /*0100*/  IMAD.WIDE.U32 R18, R5, 0x4, R16 ;  /* 0x0000000405127825 */ /* 0x000fe200078e0010 */
[----:B------:R0:W2:Y:S03]  /*0110*/  LDG.E R13, desc[UR6][R20.64] ;  /* 0x00000006140d7981 */ /* 0x0000a6000c1e1900 */
[--C-:B-1----:R-:W-:Y:S02]  /*0120*/  IMAD.WIDE.U32 R22, R23, 0x4, R14.reuse ;  /* 0x0000000417167825 */ /* 0x102fe400078e000e */
[----:B------:R-:W3:Y:S02]  /*0130*/  LDG.E R18, desc[UR6][R18.64] ;  /* 0x0000000612127981 */ /* 0x000ee4000c1e1900 */
[----:B------:R-:W-:Y:S02]  /*0140*/  IMAD.WIDE.U32 R4, R5, 0x4, R14 ;  /* 0x0000000405047825 */ /* 0x000fe400078e000e */
[----:B------:R1:W2:Y:S02]  /*0150*/  LDG.E R2, desc[UR6][R22.64] ;  /* 0x0000000616027981 */ /* 0x0002a4000c1e1900 */
[----:B------:R-:W-:-:S02]  /*0160*/  IMAD.WIDE.U32 R26, R7, 0x4, R16 ;  /* 0x00000004071a7825 */ /* 0x000fc400078e0010 */
[----:B------:R-:W3:Y:S01]  /*0170*/  LDG.E R5, desc[UR6][R4.64] ;  /* 0x0000000604057981 */ /* 0x000ee2000c1e1900 */
[----:B0-----:R-:W-:-:S03]  /*0180*/  IADD3 R21, PT, PT, R3, -0x3, RZ ;  /* 0xfffffffd03157810 */ /* 0x001fc60007ffe0ff */
[----:B------:R0:W4:Y:S01]  /*0190*/  LDG.E R9, desc[UR6][R26.64] ;  /* 0x000000061a097981 */ /* 0x000122000c1e1900 */
[----:B-1----:R-:W-:-:S04]  /*01a0*/  IMAD.WIDE.U32 R22, R7, 0x4, R14 ;  /* 0x0000000407167825 */ /* 0x002fc800078e000e */
[C---:B------:R-:W-:Y:S01]  /*01b0*/  IMAD.WIDE.U32 R6, R25.reuse, 0x4, R16 ;  /* 0x0000000419067825 */ /* 0x040fe200078e0010 */
[----:B------:R1:W4:Y:S03]  /*01c0*/  LDG.E R12, desc[UR6][R22.64] ;  /* 0x00000006160c7981 */ /* 0x000326000c1e1900 */
[----:B------:R-:W-:Y:S02]  /*01d0*/  IMAD.WIDE.U32 R24, R25, 0x4, R14 ;  /* 0x0000000419187825 */ /* 0x000fe400078e000e */
[----:B------:R-:W5:Y:S02]  /*01e0*/  LDG.E R7, desc[UR6][R6.64] ;  /* 0x0000000606077981 */ /* 0x000f64000c1e1900 */
[C---:B------:R-:W-:Y:S02]  /*01f0*/  IMAD.WIDE.U32 R28, R21.reuse, 0x4, R16 ;  /* 0x00000004151c7825 */ /* 0x040fe400078e0010 */
[----:B------:R-:W5:Y:S02]  /*0200*/  LDG.E R10, desc[UR6][R24.64] ;  /* 0x00000006180a7981 */ /* 0x000f64000c1e1900 */
[----:B------:R-:W-:-:S02]  /*0210*/  IMAD.WIDE.U32 R20, R21, 0x4, R14 ;  /* 0x0000000415147825 */ /* 0x000fc400078e000e */
[----:B------:R-:W5:Y:S04]  /*0220*/  LDG.E R6, desc[UR6][R28.64] ;  /* 0x000000061c067981 */ /* 0x000f68000c1e1900 */
[----:B------:R1:W5:Y:S01]  /*0230*/  LDG.E R8, desc[UR6][R20.64] ;  /* 0x0000000614087981 */ /* 0x000362000c1e1900 */
[----:B0-----:R-:W-:-:S05]  /*0240*/  IADD3 R27, PT, PT, R3, -0x2, RZ ;  /* 0xfffffffe031b7810 */ /* 0x001fca0007ffe0ff */
[----:B-1----:R-:W-:-:S04]  /*0250*/  IMAD.WIDE.U32 R22, R27, 0x4, R16 ;  /* 0x000000041b167825 */ /* 0x002fc800078e0010 */
[----:B------:R-:W-:Y:S02]  /*0260*/  IMAD.WIDE.U32 R26, R27, 0x4, R14 ;  /* 0x000000041b1a7825 */ /* 0x000fe400078e000e */
[----:B------:R-:W5:Y:S04]  /*0270*/  LDG.E R23, desc[UR6][R22.64] ;  /* 0x0000000616177981 */ /* 0x000f68000c1e1900 */
[----:B------:R-:W5:Y:S01]  /*0280*/  LDG.E R4, desc[UR6][R26.64] ;  /* 0x000000061a047981 */ /* 0x000f62000c1e1900 */
[C---:B------:R-:W-:Y:S01]  /*0290*/  IADD3 R21, PT, PT, R3.reuse, -0x1, RZ ;  /* 0xffffffff03157810 */ /* 0x040fe20007ffe0ff */
[----:B------:R-:W-:-:S04]  /*02a0*/  IMAD.WIDE.U32 R24, R3, 0x4, R16 ;  /* 0x0000000403187825 */ /* 0x000fc800078e0010 */
[----:B------:R-:W-:Y:S02]  /*02b0*/  IMAD.WIDE.U32 R28, R21, 0x4, R16 ;  /* 0x00000004151c7825 */ /* 0x000fe400078e0010 */
[----:B------:R0:W5:Y:S02]  /*02c0*/  LDG.E R24, desc[UR6][R24.64] ;  /* 0x0000000618187981 */ /* 0x000164000c1e1900 */
[----:B0-----:R-:W-:Y:S01]  /*02d0*/  IADD3 R25, PT, PT, R3, 0x5, RZ ;  /* 0x0000000503197810 */ /* 0x001fe20007ffe0ff */
[----:B--2---:R-:W-:Y:S01]  /*02e0*/  FADD R2, R13, R2 ;  /* 0x000000020d027221 */ /* 0x004fe20000000000 */
[----:B------:R-:W-:-:S03]  /*02f0*/  IADD3 R13, PT, PT, R3, 0x1, RZ ;  /* 0x00000001030d7810 */ /* 0x000fc60007ffe0ff */
[----:B------:R-:W-:Y:S01]  /*0300*/  FADD R2, R2, R11 ;  /* 0x0000000b02027221 */ /* 0x000fe20000000000 */
[----:B---3--:R-:W-:Y:S01]  /*0310*/  FADD R20, R18, R5 ;  /* 0x0000000512147221 */ /* 0x008fe20000000000 */
[----:B------:R-:W-:Y:S01]  /*0320*/  IMAD.WIDE.U32 R18, R13, 0x4, R16 ;  /* 0x000000040d127825 */ /* 0x000fe200078e0010 */
[----:B------:R-:W-:Y:S01]  /*0330*/  IADD3 R11, PT, PT, R3, 0x2, RZ ;  /* 0x00000002030b7810 */ /* 0x000fe20007ffe0ff */
[----:B------:R-:W2:Y:S02]  /*0340*/  LDG.E R5, desc[UR6][R28.64] ;  /* 0x000000061c057981 */ /* 0x000ea4000c1e1900 */
[----:B------:R-:W-:Y:S02]  /*0350*/  FADD R2, R2, R20 ;  /* 0x0000001402027221 */ /* 0x000fe40000000000 */
[----:B------:R0:W3:Y:S01]  /*0360*/  LDG.E R20, desc[UR6][R18.64] ;  /* 0x0000000612147981 */ /* 0x0000e2000c1e1900 */
[----:B----4-:R-:W-:Y:S01]  /*0370*/  FADD R12, R9, R12 ;  /* 0x0000000c090c7221 */ /* 0x010fe20000000000 */
[----:B------:R-:W-:-:S03]  /*0380*/  IADD3 R9, PT, PT, R3, 0x3, RZ ;  /* 0x0000000303097810 */ /* 0x000fc60007ffe0ff */
[----:B------:R-:W-:Y:S02]  /*0390*/  FADD R2, R2, R12 ;  /* 0x0000000c02027221 */ /* 0x000fe40000000000 */
[----:B0-----:R-:W-:-:S04]  /*03a0*/  IMAD.WIDE.U32 R18, R9, 0x4, R16 ;  /* 0x0000000409127825 */ /* 0x001fc800078e0010 */
[----:B-----5:R-:W-:Y:S01]  /*03b0*/  FADD R10, R7, R10 ;  /* 0x0000000a070a7221 */ /* 0x020fe20000000000 */
[----:B------:R-:W-:Y:S01]  /*03c0*/  IADD3 R7, PT, PT, R3, 0x4, RZ ;  /* 0x0000000403077810 */ /* 0x000fe20007ffe0ff */
[----:B------:R-:W-:-:S04]  /*03d0*/  IMAD.WIDE.U32 R26, R11, 0x4, R16 ;  /* 0x000000040b1a7825 */ /* 0x000fc800078e0010 */
[----:B------:R-:W-:Y:S01]  /*03e0*/  FADD R2, R2, R10 ;  /* 0x0000000a02027221 */ /* 0x000fe20000000000 */
[----:B------:R-:W-:Y:S01]  /*03f0*/  IMAD.WIDE.U32 R28, R7, 0x4, R16 ;  /* 0x00000004071c7825 */ /* 0x000fe200078e0010 */
[----:B------:R0:W4:Y:S03]  /*0400*/  LDG.E R10, desc[UR6][R18.64] ;  /* 0x00000006120a7981 */ /* 0x000126000c1e1900 */
[----:B------:R-:W-:Y:S01]  /*0410*/  FADD R6, R6, R8 ;  /* 0x0000000806067221 */ /* 0x000fe20000000000 */
[----:B------:R1:W5:Y:S04]  /*0420*/  LDG.E R12, desc[UR6][R26.64] ;  /* 0x000000061a0c7981 */ /* 0x000368000c1e1900 */
[----:B------:R1:W4:Y:S01]  /*0430*/  LDG.E R8, desc[UR6][R28.64] ;  /* 0x000000061c087981 */ /* 0x000322000c1e1900 */
[----:B0-----:R-:W-:-:S04]  /*0440*/  IMAD.WIDE.U32 R18, R25, 0x4, R16 ;  /* 0x0000000419127825 */ /* 0x001fc800078e0010 */
[----:B-1----:R-:W-:-:S04]  /*0450*/  IMAD.WIDE.U32 R26, R3, 0x4, R14 ;  /* 0x00000004031a7825 */ /* 0x002fc800078e000e */
[----:B------:R-:W-:Y:S02]  /*0460*/  FADD R28, R2, R6 ;  /* 0x00000006021c7221 */ /* 0x000fe40000000000 */
[----:B------:R0:W4:Y:S02]  /*0470*/  LDG.E R6, desc[UR6][R18.64] ;  /* 0x0000000612067981 */ /* 0x000124000c1e1900 */
[--C-:B0-----:R-:W-:Y:S02]  /*0480*/  IMAD.WIDE.U32 R18, R21, 0x4, R14.reuse ;  /* 0x0000000415127825 */ /* 0x101fe400078e000e */
[----:B------:R0:W2:Y:S04]  /*0490*/  LDG.E R21, desc[UR6][R26.64] ;  /* 0x000000061a157981 */ /* 0x0000a8000c1e1900 */
[----:B------:R1:W3:Y:S01]  /*04a0*/  LDG.E R2, desc[UR6][R18.64] ;  /* 0x0000000612027981 */ /* 0x0002e2000c1e1900 */
[----:B0-----:R-:W-:Y:S01]  /*04b0*/  IMAD.WIDE.U32 R26, R13, 0x4, R14 ;  /* 0x000000040d1a7825 */ /* 0x001fe200078e000e */
[----:B------:R-:W-:-:S04]  /*04c0*/  IADD3 R29, PT, PT, R3, 0x6, RZ ;  /* 0x00000006031d7810 */ /* 0x000fc80007ffe0ff */
[----:B------:R0:W5:Y:S01]  /*04d0*/  LDG.E R13, desc[UR6][R26.64] ;  /* 0x000000061a0d7981 */ /* 0x000162000c1e1900 */
[----:B-1----:R-:W-:-:S05]  /*04e0*/  IMAD.WIDE.U32 R18, R11, 0x4, R14 ;  /* 0x000000040b127825 */ /* 0x002fca00078e000e */
[----:B------:R1:W4:Y:S01]  /*04f0*/  LDG.E R11, desc[UR6][R18.64] ;  /* 0x00000006120b7981 */ /* 0x000322000c1e1900 */
[----:B0-----:R-:W-:-:S05]  /*0500*/  IMAD.WIDE.U32 R26, R9, 0x4, R14 ;  /* 0x00000004091a7825 */ /* 0x001fca00078e000e */
[----:B------:R0:W4:Y:S01]  /*0510*/  LDG.E R9, desc[UR6][R26.64] ;  /* 0x000000061a097981 */ /* 0x000122000c1e1900 */
[----:B-1----:R-:W-:-:S05]  /*0520*/  IMAD.WIDE.U32 R18, R7, 0x4, R14 ;  /* 0x0000000407127825 */ /* 0x002fca00078e000e */
[----:B------:R1:W4:Y:S01]  /*0530*/  LDG.E R7, desc[UR6][R18.64] ;  /* 0x0000000612077981 */ /* 0x000322000c1e1900 */
[----:B0-----:R-:W-:Y:S01]  /*0540*/  FADD R27, R23, R4 ;  /* 0x00000004171b7221 */ /* 0x001fe20000000000 */
[----:B------:R-:W-:-:S05]  /*0550*/  IMAD.WIDE.U32 R22, R29, 0x4, R16 ;  /* 0x000000041d167825 */ /* 0x000fca00078e0010 */
[----:B------:R0:W4:Y:S01]  /*0560*/  LDG.E R4, desc[UR6][R22.64] ;  /* 0x0000000616047981 */ /* 0x000122000c1e1900 */
[----:B-1----:R-:W-:Y:S01]  /*0570*/  IADD3 R19, PT, PT, R3, 0x7, RZ ;  /* 0x0000000703137810 */ /* 0x002fe20007ffe0ff */
[----:B0-----:R-:W-:Y:S01]  /*0580*/  FADD R22, R28, R27 ;  /* 0x0000001b1c167221 */ /* 0x001fe20000000000 */
[----:B------:R-:W-:-:S04]  /*0590*/  IMAD.WIDE.U32 R26, R25, 0x4, R14 ;  /* 0x00000004191a7825 */ /* 0x000fc800078e000e */
[----:B------:R-:W-:Y:S01]  /*05a0*/  IMAD.WIDE.U32 R28, R29, 0x4, R14 ;  /* 0x000000041d1c7825 */ /* 0x000fe200078e000e */
[----:B------:R0:W4:Y:S04]  /*05b0*/  LDG.E R23, desc[UR6][R26.64] ;  /* 0x000000061a177981 */ /* 0x000128000c1e1900 */
[----:B------:R1:W4:Y:S01]  /*05c0*/  LDG.E R25, desc[UR6][R28.64] ;  /* 0x000000061c197981 */ /* 0x000322000c1e1900 */
[----:B0-----:R-:W-:Y:S01]  /*05d0*/  IADD3 R27, PT, PT, R3, 0x8, RZ ;  /* 0x00000008031b7810 */ /* 0x001fe20007ffe0ff */
[----:B-1----:R-:W-:-:S04]  /*05e0*/  IMAD.WIDE.U32 R28, R19, 0x4, R16 ;  /* 0x00000004131c7825 */ /* 0x002fc800078e0010 */
[----:B------:R-:W-:Y:S01]  /*05f0*/  IMAD.WIDE.U32 R18, R19, 0x4, R14 ;  /* 0x0000000413127825 */ /* 0x000fe200078e000e */
[----:B------:R-:W4:Y:S03]  /*0600*/  LDG.E R26, desc[UR6][R28.64] ;  /* 0x000000061c1a7981 */ /* 0x000f26000c1e1900 */
[C---:B------:R-:W-:Y:S02]  /*0610*/  IMAD.WIDE.U32 R16, R27.reuse, 0x4, R16 ;  /* 0x000000041b107825 */ /* 0x040fe400078e0010 */
[----:B------:R-:W4:Y:S02]  /*0620*/  LDG.E R19, desc[UR6][R18.64] ;  /* 0x0000000612137981 */ /* 0x000f24000c1e1900 */
[----:B------:R-:W-:Y:S02]  /*0630*/  IMAD.WIDE.U32 R14, R27, 0x4, R14 ;  /* 0x000000041b0e7825 */ /* 0x000fe400078e000e */
[----:B------:R-:W4:Y:S04]  /*0640*/  LDG.E R16, desc[UR6][R16.64] ;  /* 0x0000000610107981 */ /* 0x000f28000c1e1900 */
[----:B------:R-:W4:Y:S01]  /*0650*/  LDG.E R15, desc[UR6][R14.64] ;  /* 0x000000060e0f7981 */ /* 0x000f22000c1e1900 */
[----:B------:R-:W-:-:S04]  /*0660*/  UIADD3 UR4, UPT, UPT, UR4, 0x10, URZ ;  /* 0x0000001004047890 */ /* 0x000fc8000fffe0ff */
[----:B------:R-:W-:Y:S01]  /*0670*/  UISETP.NE.AND UP0, UPT, UR4, 0x10f, UPT ;  /* 0x0000010f0400788c */ /* 0x000fe2000bf05270 */
[----:B------:R-:W-:Y:S01]  /*0680*/  IADD3 R3, PT, PT, R3, 0x10, RZ ;  /* 0x0000001003037810 */ /* 0x000fe20007ffe0ff */
[----:B--2---:R-:W-:Y:S01]  /*0690*/  FADD R24, R24, R21 ;  /* 0x0000001518187221 */ /* 0x004fe20000000000 */
[----:B---3--:R-:W-:-:S04]  /*06a0*/  FADD R5, R5, R2 ;  /* 0x0000000205057221 */ /* 0x008fc80000000000 */
[----:B------:R-:W-:-:S04]  /*06b0*/  FADD R5, R22, R5 ;  /* 0x0000000516057221 */ /* 0x000fc80000000000 */
[----:B------:R-:W-:Y:S01]  /*06c0*/  FADD R5, R5, R24 ;  /* 0x0000001805057221 */ /* 0x000fe20000000000 */
[----:B-----5:R-:W-:-:S04]  /*06d0*/  FADD R20, R20, R13 ;  /* 0x0000000d14147221 */ /* 0x020fc80000000000 */
[----:B------:R-:W-:Y:S01]  /*06e0*/  FADD R5, R5, R20 ;  /* 0x0000001405057221 */ /* 0x000fe20000000000 */
[----:B----4-:R-:W-:-:S04]  /*06f0*/  FADD R12, R12, R11 ;  /* 0x0000000b0c0c7221 */ /* 0x010fc80000000000 */
[----:B------:R-:W-:Y:S01]  /*0700*/  FADD R5, R5, R12 ;  /* 0x0000000c05057221 */ /* 0x000fe20000000000 */
[----:B------:R-:W-:-:S04]  /*0710*/  FADD R10, R10, R9 ;  /* 0x000000090a0a7221 */ /* 0x000fc80000000000 */
        /* <DEDUP_REMOVED lines=11> */
[----:B------:R-:W-:Y:S06]  /*07d0*/  BRA.U UP0, `(.L_x_120) ;  /* 0xfffffff9002c7547 */ /* 0x000fec000b83ffff */
[----:B------:R-:W0:Y:S02]  /*07e0*/  LDC.64 R2, c[0x0][0x390] ;  /* 0x0000e400ff027b82 */ /* 0x000e240000000a00 */
[----:B0-----:R-:W-:-:S05]  /*07f0*/  IMAD.WIDE R2, R0, 0x4, R2 ;  /* 0x0000000400027825 */ /* 0x001fca00078e0202 */
[----:B------:R-:W-:Y:S01]  /*0800*/  STG.E desc[UR6][R2.64], R11 ;  /* 0x0000000b02007986 */ /* 0x000fe2000c101906 */
[----:B------:R-:W-:Y:S05]  /*0810*/  EXIT ;  /* 0x000000000000794d */ /* 0x000fea0003800000 */
.L_x_121:
        /* <DEDUP_REMOVED lines=14> */
.L_x_137:


//--------------------- .nv.global.init           --------------------------
	.section	.nv.global.init,"aw",@progbits
	.align	4
.nv.global.init:
	.type		__cudart_i2opi_f,@object
	.size		__cudart_i2opi_f,(.L_0 - __cudart_i2opi_f)
__cudart_i2opi_f:
        /*0000*/ 	.byte	0x41, 0x90, 0x43, 0x3c, 0x99, 0x95, 0x62, 0xdb, 0xc0, 0xdd, 0x34, 0xf5, 0xd1, 0x57, 0x27, 0xfc
        /*0010*/ 	.byte	0x29, 0x15, 0x44, 0x4e, 0x6e, 0x83, 0xf9, 0xa2
.L_0:


//--------------------- .nv.shared.reserved.0     --------------------------
	.section	.nv.shared.reserved.0,"aw",@nobits
	.weak		__nv_reservedSMEM_offset_0_alias
	.size		__nv_reservedSMEM_offset_0_alias, 0, 64
	.other		__nv_reservedSMEM_offset_0_alias,@"STO_CUDA_RESERVED_SHARED STV_DEFAULT"
__nv_reservedSMEM_offset_0_alias:
	.zero		0
	.zero		64


//--------------------- .nv.constant0._Z9nano_sortPKfS0_Pfi --------------------------
	.section	.nv.constant0._Z9nano_sortPKfS0_Pfi,"a",@progbits
	.sectionflags	@""
	.align	4
.nv.constant0._Z9nano_sortPKfS0_Pfi:
	.zero		924


//--------------------- .nv.constant0._Z4sortPKfS0_Pfi --------------------------
	.section	.nv.constant0._Z4sortPKfS0_Pfi,"a",@progbits
	.sectionflags	@""
	.align	4
.nv.constant0._Z4sortPKfS0_Pfi:
	.zero		924


//--------------------- .nv.constant0._Z7mul_andPKfS0_Pfi --------------------------
	.section	.nv.constant0._Z7mul_andPKfS0_Pfi,"a",@progbits
	.sectionflags	@""
	.align	4
.nv.constant0._Z7mul_andPKfS0_Pfi:
	.zero		924


//--------------------- .nv.constant0._Z7bit_andPKfS0_Pfi --------------------------
	.section	.nv.constant0._Z7bit_andPKfS0_Pfi,"a",@progbits
	.sectionflags	@""
	.align	4
.nv.constant0._Z7bit_andPKfS0_Pfi:
	.zero		924


//--------------------- .nv.constant0._Z11logical_andPKfS0_Pfi --------------------------
	.section	.nv.constant0._Z11logical_andPKfS0_Pfi,"a",@progbits
	.sectionflags	@""
	.align	4
.nv.constant0._Z11logical_andPKfS0_Pfi:
	.zero		924


//--------------------- .nv.constant0._Z9poly_sin4PKfS0_Pfi --------------------------
	.section	.nv.constant0._Z9poly_sin4PKfS0_Pfi,"a",@progbits
	.sectionflags	@""
	.align	4
.nv.constant0._Z9poly_sin4PKfS0_Pfi:
	.zero		924


//--------------------- .nv.constant0._Z9poly_sin3PKfS0_Pfi --------------------------
	.section	.nv.constant0._Z9poly_sin3PKfS0_Pfi,"a",@progbits
	.sectionflags	@""
	.align	4
.nv.constant0._Z9poly_sin3PKfS0_Pfi:
	.zero		924


//--------------------- .nv.constant0._Z9poly_sin2PKfS0_Pfi --------------------------
	.section	.nv.constant0._Z9poly_sin2PKfS0_Pfi,"a",@progbits
	.sectionflags	@""
	.align	4
.nv.constant0._Z9poly_sin2PKfS0_Pfi:
	.zero		924


//--------------------- .nv.constant0._Z8poly_sinPKfS0_Pfi --------------------------
	.section	.nv.constant0._Z8poly_sinPKfS0_Pfi,"a",@progbits
	.sectionflags	@""
	.align	4
.nv.constant0._Z8poly_sinPKfS0_Pfi:
	.zero		924


//--------------------- .nv.constant0._Z7std_sinPKfS0_Pfi --------------------------
	.section	.nv.constant0._Z7std_sinPKfS0_Pfi,"a",@progbits
	.sectionflags	@""
	.align	4
.nv.constant0._Z7std_sinPKfS0_Pfi:
	.zero		924


//--------------------- .nv.constant0._Z8std_sqrtPKfS0_Pfi --------------------------
	.section	.nv.constant0._Z8std_sqrtPKfS0_Pfi,"a",@progbits
	.sectionflags	@""
	.align	4
.nv.constant0._Z8std_sqrtPKfS0_Pfi:
	.zero		924


//--------------------- .nv.constant0._Z3divPKfS0_Pfi --------------------------
	.section	.nv.constant0._Z3divPKfS0_Pfi,"a",@progbits
	.sectionflags	@""
	.align	4
.nv.constant0._Z3divPKfS0_Pfi:
	.zero		924


//--------------------- .nv.constant0._Z3mulPKfS0_Pfi --------------------------
	.section	.nv.constant0._Z3mulPKfS0_Pfi,"a",@progbits
	.sectionflags	@""
	.align	4
.nv.constant0._Z3mulPKfS0_Pfi:
	.zero		924


//--------------------- .nv.constant0._Z3addPKfS0_Pfi --------------------------
	.section	.nv.constant0._Z3addPKfS0_Pfi,"a",@progbits
	.sectionflags	@""
	.align	4
.nv.constant0._Z3addPKfS0_Pfi:
	.zero		924


//--------------------- SYMBOLS --------------------------

	.type		.nv.reservedSmem.offset0,@object
	.size		.nv.reservedSmem.offset0,0x4
